//
// Generated by NVIDIA NVVM Compiler
//
// Compiler Build ID: CL-36424714
// Cuda compilation tools, release 13.0, V13.0.88
// Based on NVVM 20.0.0
//

.version 9.0
.target sm_100
.address_size 64

	// .globl	_Z4initjP17curandStateXORWOW
.global .align 4 .b8 precalc_xorwow_matrix[102400];
.global .align 4 .b8 precalc_xorwow_offset_matrix[102400];
.global .align 4 .b8 mrg32k3aM1[2304];
.global .align 4 .b8 mrg32k3aM2[2304];
.global .align 4 .b8 mrg32k3aM1SubSeq[2016];
.global .align 4 .b8 mrg32k3aM2SubSeq[2016];
.global .align 4 .b8 mrg32k3aM1Seq[2304];
.global .align 4 .b8 mrg32k3aM2Seq[2304];
.const .align 8 .b8 __cr_lgamma_table[72];

.visible .entry _Z4initjP17curandStateXORWOW(
	.param .u32 _Z4initjP17curandStateXORWOW_param_0,
	.param .u64 .ptr .align 1 _Z4initjP17curandStateXORWOW_param_1
)
{
	.reg .pred 	%p<47>;
	.reg .b32 	%r<804>;
	.reg .b64 	%rd<30>;

	ld.param.u32 	%r364, [_Z4initjP17curandStateXORWOW_param_0];
	ld.param.u64 	%rd14, [_Z4initjP17curandStateXORWOW_param_1];
	cvta.to.global.u64 	%rd15, %rd14;
	mov.u32 	%r365, %ctaid.x;
	cvt.u64.u32 	%rd28, %r365;
	mov.u32 	%r366, %ctaid.y;
	cvt.u64.u32 	%rd29, %r366;
	mul.wide.u32 	%rd16, %r365, 48;
	add.s64 	%rd3, %rd15, %rd16;
	xor.b32  	%r367, %r364, -1429050551;
	mul.lo.s32 	%r368, %r367, 1099087573;
	add.s32 	%r1, %r368, -638133224;
	add.s32 	%r369, %r368, 123456789;
	st.global.v2.u32 	[%rd3], {%r1, %r369};
	xor.b32  	%r370, %r368, 362436069;
	mov.b32 	%r371, -123459836;
	st.global.v2.u32 	[%rd3+8], {%r370, %r371};
	add.s32 	%r372, %r368, 5783321;
	mov.b32 	%r373, -589760388;
	st.global.v2.u32 	[%rd3+16], {%r373, %r372};
	setp.eq.s32 	%p1, %r365, 0;
	@%p1 bra 	$L__BB0_42;
	mov.b32 	%r616, 0;
$L__BB0_2:
	and.b64  	%rd5, %rd28, 3;
	setp.eq.s64 	%p2, %rd5, 0;
	@%p2 bra 	$L__BB0_41;
	mul.wide.u32 	%rd17, %r616, 3200;
	mov.u64 	%rd18, precalc_xorwow_matrix;
	add.s64 	%rd6, %rd18, %rd17;
	cvt.u32.u64 	%r3, %rd5;
	mov.b32 	%r617, 0;
$L__BB0_4:
	mov.b32 	%r630, 0;
	mov.u32 	%r631, %r630;
	mov.u32 	%r632, %r630;
	mov.u32 	%r633, %r630;
	mov.u32 	%r634, %r630;
	mov.u32 	%r623, %r630;
$L__BB0_5:
	mul.wide.u32 	%rd19, %r623, 4;
	add.s64 	%rd20, %rd3, %rd19;
	ld.global.u32 	%r11, [%rd20+4];
	shl.b32 	%r12, %r623, 5;
	mov.b32 	%r629, 0;
$L__BB0_6:
	.pragma "nounroll";
	shr.u32 	%r378, %r11, %r629;
	and.b32  	%r379, %r378, 1;
	setp.eq.b32 	%p3, %r379, 1;
	not.pred 	%p4, %p3;
	add.s32 	%r380, %r12, %r629;
	mul.lo.s32 	%r381, %r380, 5;
	mul.wide.u32 	%rd21, %r381, 4;
	add.s64 	%rd7, %rd6, %rd21;
	@%p4 bra 	$L__BB0_8;
	ld.global.u32 	%r382, [%rd7];
	xor.b32  	%r634, %r634, %r382;
	ld.global.u32 	%r383, [%rd7+4];
	xor.b32  	%r633, %r633, %r383;
	ld.global.u32 	%r384, [%rd7+8];
	xor.b32  	%r632, %r632, %r384;
	ld.global.u32 	%r385, [%rd7+12];
	xor.b32  	%r631, %r631, %r385;
	ld.global.u32 	%r386, [%rd7+16];
	xor.b32  	%r630, %r630, %r386;
$L__BB0_8:
	and.b32  	%r388, %r378, 2;
	setp.eq.s32 	%p5, %r388, 0;
	@%p5 bra 	$L__BB0_10;
	ld.global.u32 	%r389, [%rd7+20];
	xor.b32  	%r634, %r634, %r389;
	ld.global.u32 	%r390, [%rd7+24];
	xor.b32  	%r633, %r633, %r390;
	ld.global.u32 	%r391, [%rd7+28];
	xor.b32  	%r632, %r632, %r391;
	ld.global.u32 	%r392, [%rd7+32];
	xor.b32  	%r631, %r631, %r392;
	ld.global.u32 	%r393, [%rd7+36];
	xor.b32  	%r630, %r630, %r393;
$L__BB0_10:
	and.b32  	%r395, %r378, 4;
	setp.eq.s32 	%p6, %r395, 0;
	@%p6 bra 	$L__BB0_12;
	ld.global.u32 	%r396, [%rd7+40];
	xor.b32  	%r634, %r634, %r396;
	ld.global.u32 	%r397, [%rd7+44];
	xor.b32  	%r633, %r633, %r397;
	ld.global.u32 	%r398, [%rd7+48];
	xor.b32  	%r632, %r632, %r398;
	ld.global.u32 	%r399, [%rd7+52];
	xor.b32  	%r631, %r631, %r399;
	ld.global.u32 	%r400, [%rd7+56];
	xor.b32  	%r630, %r630, %r400;
$L__BB0_12:
	and.b32  	%r402, %r378, 8;
	setp.eq.s32 	%p7, %r402, 0;
	@%p7 bra 	$L__BB0_14;
	ld.global.u32 	%r403, [%rd7+60];
	xor.b32  	%r634, %r634, %r403;
	ld.global.u32 	%r404, [%rd7+64];
	xor.b32  	%r633, %r633, %r404;
	ld.global.u32 	%r405, [%rd7+68];
	xor.b32  	%r632, %r632, %r405;
	ld.global.u32 	%r406, [%rd7+72];
	xor.b32  	%r631, %r631, %r406;
	ld.global.u32 	%r407, [%rd7+76];
	xor.b32  	%r630, %r630, %r407;
$L__BB0_14:
	and.b32  	%r409, %r378, 16;
	setp.eq.s32 	%p8, %r409, 0;
	@%p8 bra 	$L__BB0_16;
	ld.global.u32 	%r410, [%rd7+80];
	xor.b32  	%r634, %r634, %r410;
	ld.global.u32 	%r411, [%rd7+84];
	xor.b32  	%r633, %r633, %r411;
	ld.global.u32 	%r412, [%rd7+88];
	xor.b32  	%r632, %r632, %r412;
	ld.global.u32 	%r413, [%rd7+92];
	xor.b32  	%r631, %r631, %r413;
	ld.global.u32 	%r414, [%rd7+96];
	xor.b32  	%r630, %r630, %r414;
$L__BB0_16:
	and.b32  	%r416, %r378, 32;
	setp.eq.s32 	%p9, %r416, 0;
	@%p9 bra 	$L__BB0_18;
	ld.global.u32 	%r417, [%rd7+100];
	xor.b32  	%r634, %r634, %r417;
	ld.global.u32 	%r418, [%rd7+104];
	xor.b32  	%r633, %r633, %r418;
	ld.global.u32 	%r419, [%rd7+108];
	xor.b32  	%r632, %r632, %r419;
	ld.global.u32 	%r420, [%rd7+112];
	xor.b32  	%r631, %r631, %r420;
	ld.global.u32 	%r421, [%rd7+116];
	xor.b32  	%r630, %r630, %r421;
$L__BB0_18:
	and.b32  	%r423, %r378, 64;
	setp.eq.s32 	%p10, %r423, 0;
	@%p10 bra 	$L__BB0_20;
	ld.global.u32 	%r424, [%rd7+120];
	xor.b32  	%r634, %r634, %r424;
	ld.global.u32 	%r425, [%rd7+124];
	xor.b32  	%r633, %r633, %r425;
	ld.global.u32 	%r426, [%rd7+128];
	xor.b32  	%r632, %r632, %r426;
	ld.global.u32 	%r427, [%rd7+132];
	xor.b32  	%r631, %r631, %r427;
	ld.global.u32 	%r428, [%rd7+136];
	xor.b32  	%r630, %r630, %r428;
$L__BB0_20:
	and.b32  	%r430, %r378, 128;
	setp.eq.s32 	%p11, %r430, 0;
	@%p11 bra 	$L__BB0_22;
	ld.global.u32 	%r431, [%rd7+140];
	xor.b32  	%r634, %r634, %r431;
	ld.global.u32 	%r432, [%rd7+144];
	xor.b32  	%r633, %r633, %r432;
	ld.global.u32 	%r433, [%rd7+148];
	xor.b32  	%r632, %r632, %r433;
	ld.global.u32 	%r434, [%rd7+152];
	xor.b32  	%r631, %r631, %r434;
	ld.global.u32 	%r435, [%rd7+156];
	xor.b32  	%r630, %r630, %r435;
$L__BB0_22:
	and.b32  	%r437, %r378, 256;
	setp.eq.s32 	%p12, %r437, 0;
	@%p12 bra 	$L__BB0_24;
	ld.global.u32 	%r438, [%rd7+160];
	xor.b32  	%r634, %r634, %r438;
	ld.global.u32 	%r439, [%rd7+164];
	xor.b32  	%r633, %r633, %r439;
	ld.global.u32 	%r440, [%rd7+168];
	xor.b32  	%r632, %r632, %r440;
	ld.global.u32 	%r441, [%rd7+172];
	xor.b32  	%r631, %r631, %r441;
	ld.global.u32 	%r442, [%rd7+176];
	xor.b32  	%r630, %r630, %r442;
$L__BB0_24:
	and.b32  	%r444, %r378, 512;
	setp.eq.s32 	%p13, %r444, 0;
	@%p13 bra 	$L__BB0_26;
	ld.global.u32 	%r445, [%rd7+180];
	xor.b32  	%r634, %r634, %r445;
	ld.global.u32 	%r446, [%rd7+184];
	xor.b32  	%r633, %r633, %r446;
	ld.global.u32 	%r447, [%rd7+188];
	xor.b32  	%r632, %r632, %r447;
	ld.global.u32 	%r448, [%rd7+192];
	xor.b32  	%r631, %r631, %r448;
	ld.global.u32 	%r449, [%rd7+196];
	xor.b32  	%r630, %r630, %r449;
$L__BB0_26:
	and.b32  	%r451, %r378, 1024;
	setp.eq.s32 	%p14, %r451, 0;
	@%p14 bra 	$L__BB0_28;
	ld.global.u32 	%r452, [%rd7+200];
	xor.b32  	%r634, %r634, %r452;
	ld.global.u32 	%r453, [%rd7+204];
	xor.b32  	%r633, %r633, %r453;
	ld.global.u32 	%r454, [%rd7+208];
	xor.b32  	%r632, %r632, %r454;
	ld.global.u32 	%r455, [%rd7+212];
	xor.b32  	%r631, %r631, %r455;
	ld.global.u32 	%r456, [%rd7+216];
	xor.b32  	%r630, %r630, %r456;
$L__BB0_28:
	and.b32  	%r458, %r378, 2048;
	setp.eq.s32 	%p15, %r458, 0;
	@%p15 bra 	$L__BB0_30;
	ld.global.u32 	%r459, [%rd7+220];
	xor.b32  	%r634, %r634, %r459;
	ld.global.u32 	%r460, [%rd7+224];
	xor.b32  	%r633, %r633, %r460;
	ld.global.u32 	%r461, [%rd7+228];
	xor.b32  	%r632, %r632, %r461;
	ld.global.u32 	%r462, [%rd7+232];
	xor.b32  	%r631, %r631, %r462;
	ld.global.u32 	%r463, [%rd7+236];
	xor.b32  	%r630, %r630, %r463;
$L__BB0_30:
	and.b32  	%r465, %r378, 4096;
	setp.eq.s32 	%p16, %r465, 0;
	@%p16 bra 	$L__BB0_32;
	ld.global.u32 	%r466, [%rd7+240];
	xor.b32  	%r634, %r634, %r466;
	ld.global.u32 	%r467, [%rd7+244];
	xor.b32  	%r633, %r633, %r467;
	ld.global.u32 	%r468, [%rd7+248];
	xor.b32  	%r632, %r632, %r468;
	ld.global.u32 	%r469, [%rd7+252];
	xor.b32  	%r631, %r631, %r469;
	ld.global.u32 	%r470, [%rd7+256];
	xor.b32  	%r630, %r630, %r470;
$L__BB0_32:
	and.b32  	%r472, %r378, 8192;
	setp.eq.s32 	%p17, %r472, 0;
	@%p17 bra 	$L__BB0_34;
	ld.global.u32 	%r473, [%rd7+260];
	xor.b32  	%r634, %r634, %r473;
	ld.global.u32 	%r474, [%rd7+264];
	xor.b32  	%r633, %r633, %r474;
	ld.global.u32 	%r475, [%rd7+268];
	xor.b32  	%r632, %r632, %r475;
	ld.global.u32 	%r476, [%rd7+272];
	xor.b32  	%r631, %r631, %r476;
	ld.global.u32 	%r477, [%rd7+276];
	xor.b32  	%r630, %r630, %r477;
$L__BB0_34:
	and.b32  	%r479, %r378, 16384;
	setp.eq.s32 	%p18, %r479, 0;
	@%p18 bra 	$L__BB0_36;
	ld.global.u32 	%r480, [%rd7+280];
	xor.b32  	%r634, %r634, %r480;
	ld.global.u32 	%r481, [%rd7+284];
	xor.b32  	%r633, %r633, %r481;
	ld.global.u32 	%r482, [%rd7+288];
	xor.b32  	%r632, %r632, %r482;
	ld.global.u32 	%r483, [%rd7+292];
	xor.b32  	%r631, %r631, %r483;
	ld.global.u32 	%r484, [%rd7+296];
	xor.b32  	%r630, %r630, %r484;
$L__BB0_36:
	and.b32  	%r486, %r378, 32768;
	setp.eq.s32 	%p19, %r486, 0;
	@%p19 bra 	$L__BB0_38;
	ld.global.u32 	%r487, [%rd7+300];
	xor.b32  	%r634, %r634, %r487;
	ld.global.u32 	%r488, [%rd7+304];
	xor.b32  	%r633, %r633, %r488;
	ld.global.u32 	%r489, [%rd7+308];
	xor.b32  	%r632, %r632, %r489;
	ld.global.u32 	%r490, [%rd7+312];
	xor.b32  	%r631, %r631, %r490;
	ld.global.u32 	%r491, [%rd7+316];
	xor.b32  	%r630, %r630, %r491;
$L__BB0_38:
	add.s32 	%r629, %r629, 16;
	setp.ne.s32 	%p20, %r629, 32;
	@%p20 bra 	$L__BB0_6;
	mad.lo.s32 	%r492, %r623, -31, %r12;
	add.s32 	%r623, %r492, 1;
	setp.ne.s32 	%p21, %r623, 5;
	@%p21 bra 	$L__BB0_5;
	st.global.u32 	[%rd3+4], %r634;
	st.global.u32 	[%rd3+8], %r633;
	st.global.u32 	[%rd3+12], %r632;
	st.global.u32 	[%rd3+16], %r631;
	st.global.u32 	[%rd3+20], %r630;
	add.s32 	%r617, %r617, 1;
	setp.lt.u32 	%p22, %r617, %r3;
	@%p22 bra 	$L__BB0_4;
$L__BB0_41:
	shr.u64 	%rd8, %rd28, 2;
	add.s32 	%r616, %r616, 1;
	setp.lt.u64 	%p23, %rd28, 4;
	mov.u64 	%rd28, %rd8;
	@%p23 bra 	$L__BB0_42;
	bra.uni 	$L__BB0_2;
$L__BB0_42:
	cvt.u32.u64 	%r493, %rd29;
	setp.eq.s32 	%p24, %r493, 0;
	@%p24 bra 	$L__BB0_84;
	mov.b32 	%r710, 0;
	mov.u64 	%rd23, precalc_xorwow_offset_matrix;
$L__BB0_44:
	and.b64  	%rd10, %rd29, 3;
	setp.eq.s64 	%p25, %rd10, 0;
	@%p25 bra 	$L__BB0_83;
	mul.wide.u32 	%rd22, %r710, 3200;
	add.s64 	%rd11, %rd23, %rd22;
	cvt.u32.u64 	%r184, %rd10;
	mov.b32 	%r711, 0;
$L__BB0_46:
	mov.b32 	%r724, 0;
	mov.u32 	%r725, %r724;
	mov.u32 	%r726, %r724;
	mov.u32 	%r727, %r724;
	mov.u32 	%r728, %r724;
	mov.u32 	%r717, %r724;
$L__BB0_47:
	mul.wide.u32 	%rd24, %r717, 4;
	add.s64 	%rd25, %rd3, %rd24;
	ld.global.u32 	%r192, [%rd25+4];
	shl.b32 	%r193, %r717, 5;
	mov.b32 	%r723, 0;
$L__BB0_48:
	.pragma "nounroll";
	shr.u32 	%r498, %r192, %r723;
	and.b32  	%r499, %r498, 1;
	setp.eq.b32 	%p26, %r499, 1;
	not.pred 	%p27, %p26;
	add.s32 	%r500, %r193, %r723;
	mul.lo.s32 	%r501, %r500, 5;
	mul.wide.u32 	%rd26, %r501, 4;
	add.s64 	%rd12, %rd11, %rd26;
	@%p27 bra 	$L__BB0_50;
	ld.global.u32 	%r502, [%rd12];
	xor.b32  	%r728, %r728, %r502;
	ld.global.u32 	%r503, [%rd12+4];
	xor.b32  	%r727, %r727, %r503;
	ld.global.u32 	%r504, [%rd12+8];
	xor.b32  	%r726, %r726, %r504;
	ld.global.u32 	%r505, [%rd12+12];
	xor.b32  	%r725, %r725, %r505;
	ld.global.u32 	%r506, [%rd12+16];
	xor.b32  	%r724, %r724, %r506;
$L__BB0_50:
	and.b32  	%r508, %r498, 2;
	setp.eq.s32 	%p28, %r508, 0;
	@%p28 bra 	$L__BB0_52;
	ld.global.u32 	%r509, [%rd12+20];
	xor.b32  	%r728, %r728, %r509;
	ld.global.u32 	%r510, [%rd12+24];
	xor.b32  	%r727, %r727, %r510;
	ld.global.u32 	%r511, [%rd12+28];
	xor.b32  	%r726, %r726, %r511;
	ld.global.u32 	%r512, [%rd12+32];
	xor.b32  	%r725, %r725, %r512;
	ld.global.u32 	%r513, [%rd12+36];
	xor.b32  	%r724, %r724, %r513;
$L__BB0_52:
	and.b32  	%r515, %r498, 4;
	setp.eq.s32 	%p29, %r515, 0;
	@%p29 bra 	$L__BB0_54;
	ld.global.u32 	%r516, [%rd12+40];
	xor.b32  	%r728, %r728, %r516;
	ld.global.u32 	%r517, [%rd12+44];
	xor.b32  	%r727, %r727, %r517;
	ld.global.u32 	%r518, [%rd12+48];
	xor.b32  	%r726, %r726, %r518;
	ld.global.u32 	%r519, [%rd12+52];
	xor.b32  	%r725, %r725, %r519;
	ld.global.u32 	%r520, [%rd12+56];
	xor.b32  	%r724, %r724, %r520;
$L__BB0_54:
	and.b32  	%r522, %r498, 8;
	setp.eq.s32 	%p30, %r522, 0;
	@%p30 bra 	$L__BB0_56;
	ld.global.u32 	%r523, [%rd12+60];
	xor.b32  	%r728, %r728, %r523;
	ld.global.u32 	%r524, [%rd12+64];
	xor.b32  	%r727, %r727, %r524;
	ld.global.u32 	%r525, [%rd12+68];
	xor.b32  	%r726, %r726, %r525;
	ld.global.u32 	%r526, [%rd12+72];
	xor.b32  	%r725, %r725, %r526;
	ld.global.u32 	%r527, [%rd12+76];
	xor.b32  	%r724, %r724, %r527;
$L__BB0_56:
	and.b32  	%r529, %r498, 16;
	setp.eq.s32 	%p31, %r529, 0;
	@%p31 bra 	$L__BB0_58;
	ld.global.u32 	%r530, [%rd12+80];
	xor.b32  	%r728, %r728, %r530;
	ld.global.u32 	%r531, [%rd12+84];
	xor.b32  	%r727, %r727, %r531;
	ld.global.u32 	%r532, [%rd12+88];
	xor.b32  	%r726, %r726, %r532;
	ld.global.u32 	%r533, [%rd12+92];
	xor.b32  	%r725, %r725, %r533;
	ld.global.u32 	%r534, [%rd12+96];
	xor.b32  	%r724, %r724, %r534;
$L__BB0_58:
	and.b32  	%r536, %r498, 32;
	setp.eq.s32 	%p32, %r536, 0;
	@%p32 bra 	$L__BB0_60;
	ld.global.u32 	%r537, [%rd12+100];
	xor.b32  	%r728, %r728, %r537;
	ld.global.u32 	%r538, [%rd12+104];
	xor.b32  	%r727, %r727, %r538;
	ld.global.u32 	%r539, [%rd12+108];
	xor.b32  	%r726, %r726, %r539;
	ld.global.u32 	%r540, [%rd12+112];
	xor.b32  	%r725, %r725, %r540;
	ld.global.u32 	%r541, [%rd12+116];
	xor.b32  	%r724, %r724, %r541;
$L__BB0_60:
	and.b32  	%r543, %r498, 64;
	setp.eq.s32 	%p33, %r543, 0;
	@%p33 bra 	$L__BB0_62;
	ld.global.u32 	%r544, [%rd12+120];
	xor.b32  	%r728, %r728, %r544;
	ld.global.u32 	%r545, [%rd12+124];
	xor.b32  	%r727, %r727, %r545;
	ld.global.u32 	%r546, [%rd12+128];
	xor.b32  	%r726, %r726, %r546;
	ld.global.u32 	%r547, [%rd12+132];
	xor.b32  	%r725, %r725, %r547;
	ld.global.u32 	%r548, [%rd12+136];
	xor.b32  	%r724, %r724, %r548;
$L__BB0_62:
	and.b32  	%r550, %r498, 128;
	setp.eq.s32 	%p34, %r550, 0;
	@%p34 bra 	$L__BB0_64;
	ld.global.u32 	%r551, [%rd12+140];
	xor.b32  	%r728, %r728, %r551;
	ld.global.u32 	%r552, [%rd12+144];
	xor.b32  	%r727, %r727, %r552;
	ld.global.u32 	%r553, [%rd12+148];
	xor.b32  	%r726, %r726, %r553;
	ld.global.u32 	%r554, [%rd12+152];
	xor.b32  	%r725, %r725, %r554;
	ld.global.u32 	%r555, [%rd12+156];
	xor.b32  	%r724, %r724, %r555;
$L__BB0_64:
	and.b32  	%r557, %r498, 256;
	setp.eq.s32 	%p35, %r557, 0;
	@%p35 bra 	$L__BB0_66;
	ld.global.u32 	%r558, [%rd12+160];
	xor.b32  	%r728, %r728, %r558;
	ld.global.u32 	%r559, [%rd12+164];
	xor.b32  	%r727, %r727, %r559;
	ld.global.u32 	%r560, [%rd12+168];
	xor.b32  	%r726, %r726, %r560;
	ld.global.u32 	%r561, [%rd12+172];
	xor.b32  	%r725, %r725, %r561;
	ld.global.u32 	%r562, [%rd12+176];
	xor.b32  	%r724, %r724, %r562;
$L__BB0_66:
	and.b32  	%r564, %r498, 512;
	setp.eq.s32 	%p36, %r564, 0;
	@%p36 bra 	$L__BB0_68;
	ld.global.u32 	%r565, [%rd12+180];
	xor.b32  	%r728, %r728, %r565;
	ld.global.u32 	%r566, [%rd12+184];
	xor.b32  	%r727, %r727, %r566;
	ld.global.u32 	%r567, [%rd12+188];
	xor.b32  	%r726, %r726, %r567;
	ld.global.u32 	%r568, [%rd12+192];
	xor.b32  	%r725, %r725, %r568;
	ld.global.u32 	%r569, [%rd12+196];
	xor.b32  	%r724, %r724, %r569;
$L__BB0_68:
	and.b32  	%r571, %r498, 1024;
	setp.eq.s32 	%p37, %r571, 0;
	@%p37 bra 	$L__BB0_70;
	ld.global.u32 	%r572, [%rd12+200];
	xor.b32  	%r728, %r728, %r572;
	ld.global.u32 	%r573, [%rd12+204];
	xor.b32  	%r727, %r727, %r573;
	ld.global.u32 	%r574, [%rd12+208];
	xor.b32  	%r726, %r726, %r574;
	ld.global.u32 	%r575, [%rd12+212];
	xor.b32  	%r725, %r725, %r575;
	ld.global.u32 	%r576, [%rd12+216];
	xor.b32  	%r724, %r724, %r576;
$L__BB0_70:
	and.b32  	%r578, %r498, 2048;
	setp.eq.s32 	%p38, %r578, 0;
	@%p38 bra 	$L__BB0_72;
	ld.global.u32 	%r579, [%rd12+220];
	xor.b32  	%r728, %r728, %r579;
	ld.global.u32 	%r580, [%rd12+224];
	xor.b32  	%r727, %r727, %r580;
	ld.global.u32 	%r581, [%rd12+228];
	xor.b32  	%r726, %r726, %r581;
	ld.global.u32 	%r582, [%rd12+232];
	xor.b32  	%r725, %r725, %r582;
	ld.global.u32 	%r583, [%rd12+236];
	xor.b32  	%r724, %r724, %r583;
$L__BB0_72:
	and.b32  	%r585, %r498, 4096;
	setp.eq.s32 	%p39, %r585, 0;
	@%p39 bra 	$L__BB0_74;
	ld.global.u32 	%r586, [%rd12+240];
	xor.b32  	%r728, %r728, %r586;
	ld.global.u32 	%r587, [%rd12+244];
	xor.b32  	%r727, %r727, %r587;
	ld.global.u32 	%r588, [%rd12+248];
	xor.b32  	%r726, %r726, %r588;
	ld.global.u32 	%r589, [%rd12+252];
	xor.b32  	%r725, %r725, %r589;
	ld.global.u32 	%r590, [%rd12+256];
	xor.b32  	%r724, %r724, %r590;
$L__BB0_74:
	and.b32  	%r592, %r498, 8192;
	setp.eq.s32 	%p40, %r592, 0;
	@%p40 bra 	$L__BB0_76;
	ld.global.u32 	%r593, [%rd12+260];
	xor.b32  	%r728, %r728, %r593;
	ld.global.u32 	%r594, [%rd12+264];
	xor.b32  	%r727, %r727, %r594;
	ld.global.u32 	%r595, [%rd12+268];
	xor.b32  	%r726, %r726, %r595;
	ld.global.u32 	%r596, [%rd12+272];
	xor.b32  	%r725, %r725, %r596;
	ld.global.u32 	%r597, [%rd12+276];
	xor.b32  	%r724, %r724, %r597;
$L__BB0_76:
	and.b32  	%r599, %r498, 16384;
	setp.eq.s32 	%p41, %r599, 0;
	@%p41 bra 	$L__BB0_78;
	ld.global.u32 	%r600, [%rd12+280];
	xor.b32  	%r728, %r728, %r600;
	ld.global.u32 	%r601, [%rd12+284];
	xor.b32  	%r727, %r727, %r601;
	ld.global.u32 	%r602, [%rd12+288];
	xor.b32  	%r726, %r726, %r602;
	ld.global.u32 	%r603, [%rd12+292];
	xor.b32  	%r725, %r725, %r603;
	ld.global.u32 	%r604, [%rd12+296];
	xor.b32  	%r724, %r724, %r604;
$L__BB0_78:
	and.b32  	%r606, %r498, 32768;
	setp.eq.s32 	%p42, %r606, 0;
	@%p42 bra 	$L__BB0_80;
	ld.global.u32 	%r607, [%rd12+300];
	xor.b32  	%r728, %r728, %r607;
	ld.global.u32 	%r608, [%rd12+304];
	xor.b32  	%r727, %r727, %r608;
	ld.global.u32 	%r609, [%rd12+308];
	xor.b32  	%r726, %r726, %r609;
	ld.global.u32 	%r610, [%rd12+312];
	xor.b32  	%r725, %r725, %r610;
	ld.global.u32 	%r611, [%rd12+316];
	xor.b32  	%r724, %r724, %r611;
$L__BB0_80:
	add.s32 	%r723, %r723, 16;
	setp.ne.s32 	%p43, %r723, 32;
	@%p43 bra 	$L__BB0_48;
	mad.lo.s32 	%r612, %r717, -31, %r193;
	add.s32 	%r717, %r612, 1;
	setp.ne.s32 	%p44, %r717, 5;
	@%p44 bra 	$L__BB0_47;
	st.global.u32 	[%rd3+4], %r728;
	st.global.u32 	[%rd3+8], %r727;
	st.global.u32 	[%rd3+12], %r726;
	st.global.u32 	[%rd3+16], %r725;
	st.global.u32 	[%rd3+20], %r724;
	add.s32 	%r711, %r711, 1;
	setp.lt.u32 	%p45, %r711, %r184;
	@%p45 bra 	$L__BB0_46;
$L__BB0_83:
	shr.u64 	%rd13, %rd29, 2;
	add.s32 	%r710, %r710, 1;
	setp.gt.u64 	%p46, %rd29, 3;
	mov.u64 	%rd29, %rd13;
	@%p46 bra 	$L__BB0_44;
$L__BB0_84:
	mad.lo.s32 	%r614, %r493, 362437, %r1;
	st.global.u32 	[%rd3], %r614;
	mov.b32 	%r615, 0;
	st.global.v2.u32 	[%rd3+24], {%r615, %r615};
	st.global.u32 	[%rd3+32], %r615;
	mov.b64 	%rd27, 0;
	st.global.u64 	[%rd3+40], %rd27;
	ret;

}
	// .globl	_Z7randomsP17curandStateXORWOWPa
.visible .entry _Z7randomsP17curandStateXORWOWPa(
	.param .u64 .ptr .align 1 _Z7randomsP17curandStateXORWOWPa_param_0,
	.param .u64 .ptr .align 1 _Z7randomsP17curandStateXORWOWPa_param_1
)
{
	.reg .b16 	%rs<28>;
	.reg .b32 	%r<20>;
	.reg .b64 	%rd<9>;

	ld.param.u64 	%rd1, [_Z7randomsP17curandStateXORWOWPa_param_0];
	ld.param.u64 	%rd2, [_Z7randomsP17curandStateXORWOWPa_param_1];
	cvta.to.global.u64 	%rd3, %rd2;
	cvta.to.global.u64 	%rd4, %rd1;
	mov.u32 	%r1, %ctaid.x;
	mul.wide.u32 	%rd5, %r1, 48;
	add.s64 	%rd6, %rd4, %rd5;
	ld.global.v2.u32 	{%r2, %r3}, [%rd6];
	shr.u32 	%r4, %r3, 2;
	xor.b32  	%r5, %r4, %r3;
	ld.global.v2.u32 	{%r6, %r7}, [%rd6+8];
	ld.global.v2.u32 	{%r8, %r9}, [%rd6+16];
	st.global.v2.u32 	[%rd6+8], {%r7, %r8};
	shl.b32 	%r10, %r9, 4;
	shl.b32 	%r11, %r5, 1;
	xor.b32  	%r12, %r11, %r10;
	xor.b32  	%r13, %r12, %r5;
	xor.b32  	%r14, %r13, %r9;
	st.global.v2.u32 	[%rd6+16], {%r9, %r14};
	add.s32 	%r15, %r2, 362437;
	st.global.v2.u32 	[%rd6], {%r15, %r6};
	add.s32 	%r16, %r14, %r15;
	shr.u32 	%r17, %r16, 24;
	cvt.u16.u32 	%rs1, %r17;
	mul.lo.s16 	%rs2, %rs1, 205;
	shr.u16 	%rs3, %rs2, 12;
	mul.lo.s16 	%rs4, %rs3, 20;
	sub.s16 	%rs5, %rs1, %rs4;
	add.s16 	%rs6, %rs5, 1;
	shl.b32 	%r18, %r1, 2;
	cvt.u64.u32 	%rd7, %r18;
	add.s64 	%rd8, %rd3, %rd7;
	st.global.u8 	[%rd8], %rs6;
	{ .reg .b16 tmp; mov.b32 {tmp, %rs7}, %r16; }
	and.b16  	%rs8, %rs7, 255;
	mul.lo.s16 	%rs9, %rs8, 205;
	shr.u16 	%rs10, %rs9, 12;
	mul.lo.s16 	%rs11, %rs10, 20;
	sub.s16 	%rs12, %rs7, %rs11;
	add.s16 	%rs13, %rs12, 1;
	st.global.u8 	[%rd8+1], %rs13;
	shr.u32 	%r19, %r16, 8;
	cvt.u16.u32 	%rs14, %r19;
	and.b16  	%rs15, %rs14, 255;
	mul.lo.s16 	%rs16, %rs15, 205;
	shr.u16 	%rs17, %rs16, 12;
	mul.lo.s16 	%rs18, %rs17, 20;
	sub.s16 	%rs19, %rs14, %rs18;
	add.s16 	%rs20, %rs19, 1;
	st.global.u8 	[%rd8+2], %rs20;
	cvt.u16.u32 	%rs21, %r16;
	and.b16  	%rs22, %rs21, 255;
	mul.lo.s16 	%rs23, %rs22, 205;
	shr.u16 	%rs24, %rs23, 12;
	mul.lo.s16 	%rs25, %rs24, 20;
	sub.s16 	%rs26, %rs21, %rs25;
	add.s16 	%rs27, %rs26, 1;
	st.global.u8 	[%rd8+3], %rs27;
	ret;

}
	// .globl	_Z9passcheckPlPKaS1_
.visible .entry _Z9passcheckPlPKaS1_(
	.param .u64 .ptr .align 1 _Z9passcheckPlPKaS1__param_0,
	.param .u64 .ptr .align 1 _Z9passcheckPlPKaS1__param_1,
	.param .u64 .ptr .align 1 _Z9passcheckPlPKaS1__param_2
)
{
	.reg .pred 	%p<3>;
	.reg .b16 	%rs<4>;
	.reg .b32 	%r<2>;
	.reg .b64 	%rd<11>;

	ld.param.u64 	%rd2, [_Z9passcheckPlPKaS1__param_0];
	ld.param.u64 	%rd3, [_Z9passcheckPlPKaS1__param_1];
	ld.param.u64 	%rd4, [_Z9passcheckPlPKaS1__param_2];
	cvta.to.global.u64 	%rd1, %rd3;
	cvta.to.global.u64 	%rd5, %rd4;
	mov.u32 	%r1, %ctaid.x;
	cvt.u64.u32 	%rd6, %r1;
	add.s64 	%rd7, %rd5, %rd6;
	ld.global.u8 	%rs1, [%rd7];
	ld.global.u8 	%rs2, [%rd1];
	setp.eq.s16 	%p1, %rs1, %rs2;
	@%p1 bra 	$L__BB2_2;
	ld.global.u8 	%rs3, [%rd1+1];
	setp.ne.s16 	%p2, %rs1, %rs3;
	@%p2 bra 	$L__BB2_3;
$L__BB2_2:
	cvta.to.global.u64 	%rd8, %rd2;
	ld.global.u64 	%rd9, [%rd8];
	add.s64 	%rd10, %rd9, 1;
	st.global.u64 	[%rd8], %rd10;
$L__BB2_3:
	ret;

}


// ===== COMPILED SASS (sm_100) =====

	.target	sm_100

	.elftype	@"ET_EXEC"


//--------------------- .note.nv.tkinfo           --------------------------
	.section	.note.nv.tkinfo,"",@"SHT_NOTE"
	.sectionflags	@"SHF_NOTE_NV_TKINFO"
	.tkinfo
        /*0018*/ 	.word	0x00000002
        /*0030*/ 	.string	""
        /*0030*/ 	.string	"ptxas"
        /*0030*/ 	.string	"Cuda compilation tools, release 13.0, V13.0.88"
        /*0030*/ 	.string	"Build cuda_13.0.r13.0/compiler.36424714_0"
        /*0030*/ 	.string	"-arch sm_100 -m 64 "



//--------------------- .note.nv.cuinfo           --------------------------
	.section	.note.nv.cuinfo,"",@"SHT_NOTE"
	.sectionflags	@"SHF_NOTE_NV_CUINFO"
        /*0018*/ 	.short	0x0002
        /*001a*/ 	.short	0x0064
        /*001c*/ 	.short	0x0082
	.zero		2


//--------------------- .nv.info                  --------------------------
	.section	.nv.info,"",@"SHT_CUDA_INFO"
	.align	4


	//----- nvinfo : EIATTR_REGCOUNT
	.align		4
        /*0000*/ 	.byte	0x04, 0x2f
        /*0002*/ 	.short	(.L_10 - .L_9)
	.align		4
.L_9:
        /*0004*/ 	.word	index@(_Z4initjP17curandStateXORWOW)
        /*0008*/ 	.word	0x00000020


	//----- nvinfo : EIATTR_FRAME_SIZE
	.align		4
.L_10:
        /*000c*/ 	.byte	0x04, 0x11
        /*000e*/ 	.short	(.L_12 - .L_11)
	.align		4
.L_11:
        /*0010*/ 	.word	index@(_Z4initjP17curandStateXORWOW)
        /*0014*/ 	.word	0x00000000


	//----- nvinfo : EIATTR_REGCOUNT
	.align		4
.L_12:
        /*0018*/ 	.byte	0x04, 0x2f
        /*001a*/ 	.short	(.L_14 - .L_13)
	.align		4
.L_13:
        /*001c*/ 	.word	index@(_Z7randomsP17curandStateXORWOWPa)
        /*0020*/ 	.word	0x00000018


	//----- nvinfo : EIATTR_FRAME_SIZE
	.align		4
.L_14:
        /*0024*/ 	.byte	0x04, 0x11
        /*0026*/ 	.short	(.L_16 - .L_15)
	.align		4
.L_15:
        /*0028*/ 	.word	index@(_Z7randomsP17curandStateXORWOWPa)
        /*002c*/ 	.word	0x00000000


	//----- nvinfo : EIATTR_REGCOUNT
	.align		4
.L_16:
        /*0030*/ 	.byte	0x04, 0x2f
        /*0032*/ 	.short	(.L_18 - .L_17)
	.align		4
.L_17:
        /*0034*/ 	.word	index@(_Z9passcheckPlPKaS1_)
        /*0038*/ 	.word	0x0000000a


	//----- nvinfo : EIATTR_FRAME_SIZE
	.align		4
.L_18:
        /*003c*/ 	.byte	0x04, 0x11
        /*003e*/ 	.short	(.L_20 - .L_19)
	.align		4
.L_19:
        /*0040*/ 	.word	index@(_Z9passcheckPlPKaS1_)
        /*0044*/ 	.word	0x00000000


	//----- nvinfo : EIATTR_MIN_STACK_SIZE
	.align		4
.L_20:
        /*0048*/ 	.byte	0x04, 0x12
        /*004a*/ 	.short	(.L_22 - .L_21)
	.align		4
.L_21:
        /*004c*/ 	.word	index@(_Z9passcheckPlPKaS1_)
        /*0050*/ 	.word	0x00000000


	//----- nvinfo : EIATTR_MIN_STACK_SIZE
	.align		4
.L_22:
        /*0054*/ 	.byte	0x04, 0x12
        /*0056*/ 	.short	(.L_24 - .L_23)
	.align		4
.L_23:
        /*0058*/ 	.word	index@(_Z7randomsP17curandStateXORWOWPa)
        /*005c*/ 	.word	0x00000000


	//----- nvinfo : EIATTR_MIN_STACK_SIZE
	.align		4
.L_24:
        /*0060*/ 	.byte	0x04, 0x12
        /*0062*/ 	.short	(.L_26 - .L_25)
	.align		4
.L_25:
        /*0064*/ 	.word	index@(_Z4initjP17curandStateXORWOW)
        /*0068*/ 	.word	0x00000000
.L_26:


//--------------------- .nv.compat                --------------------------
	.section	.nv.compat,"",@"SHT_CUDA_COMPAT_INFO"
	.align	4
        /*0000*/ 	.byte	0x02, 0x09, 0x00, 0x00, 0x02, 0x02, 0x01, 0x00, 0x02, 0x05, 0x05, 0x00, 0x03, 0x07, 0x01, 0x01
        /*0010*/ 	.byte	0x02, 0x03, 0x00, 0x00, 0x02, 0x06, 0x01, 0x00, 0x04, 0x0b, 0x08, 0x00, 0x09, 0x00, 0x00, 0x00
        /*0020*/ 	.byte	0x00, 0x00, 0x00, 0x00


//--------------------- .nv.info._Z9passcheckPlPKaS1_ --------------------------
	.section	.nv.info._Z9passcheckPlPKaS1_,"",@"SHT_CUDA_INFO"
	.sectionflags	@""
	.align	4


	//----- nvinfo : EIATTR_CUDA_API_VERSION
	.align		4
        /*0000*/ 	.byte	0x04, 0x37
        /*0002*/ 	.short	(.L_28 - .L_27)
.L_27:
        /*0004*/ 	.word	0x00000082


	//----- nvinfo : EIATTR_KPARAM_INFO
	.align		4
.L_28:
        /*0008*/ 	.byte	0x04, 0x17
        /*000a*/ 	.short	(.L_30 - .L_29)
.L_29:
        /*000c*/ 	.word	0x00000000
        /*0010*/ 	.short	0x0002
        /*0012*/ 	.short	0x0010
        /*0014*/ 	.byte	0x00, 0xf5, 0x21, 0x00


	//----- nvinfo : EIATTR_KPARAM_INFO
	.align		4
.L_30:
        /*0018*/ 	.byte	0x04, 0x17
        /*001a*/ 	.short	(.L_32 - .L_31)
.L_31:
        /*001c*/ 	.word	0x00000000
        /*0020*/ 	.short	0x0001
        /*0022*/ 	.short	0x0008
        /*0024*/ 	.byte	0x00, 0xf5, 0x21, 0x00


	//----- nvinfo : EIATTR_KPARAM_INFO
	.align		4
.L_32:
        /*0028*/ 	.byte	0x04, 0x17
        /*002a*/ 	.short	(.L_34 - .L_33)
.L_33:
        /*002c*/ 	.word	0x00000000
        /*0030*/ 	.short	0x0000
        /*0032*/ 	.short	0x0000
        /*0034*/ 	.byte	0x00, 0xf5, 0x21, 0x00


	//----- nvinfo : EIATTR_SPARSE_MMA_MASK
	.align		4
.L_34:
        /*0038*/ 	.byte	0x03, 0x50
        /*003a*/ 	.short	0x0000


	//----- nvinfo : EIATTR_MAXREG_COUNT
	.align		4
        /*003c*/ 	.byte	0x03, 0x1b
        /*003e*/ 	.short	0x00ff


	//----- nvinfo : EIATTR_MERCURY_ISA_VERSION
	.align		4
        /*0040*/ 	.byte	0x03, 0x5f
        /*0042*/ 	.short	0x0101


	//----- nvinfo : EIATTR_VRC_CTA_INIT_COUNT
	.align		4
        /*0044*/ 	.byte	0x02, 0x4a
	.zero		1
	.zero		1


	//----- nvinfo : EIATTR_EXIT_INSTR_OFFSETS
	.align		4
        /*0048*/ 	.byte	0x04, 0x1c
        /*004a*/ 	.short	(.L_36 - .L_35)


	//   ....[0]....
.L_35:
        /*004c*/ 	.word	0x000000f0


	//   ....[1]....
        /*0050*/ 	.word	0x00000150


	//----- nvinfo : EIATTR_CBANK_PARAM_SIZE
	.align		4
.L_36:
        /*0054*/ 	.byte	0x03, 0x19
        /*0056*/ 	.short	0x0018


	//----- nvinfo : EIATTR_PARAM_CBANK
	.align		4
        /*0058*/ 	.byte	0x04, 0x0a
        /*005a*/ 	.short	(.L_38 - .L_37)
	.align		4
.L_37:
        /*005c*/ 	.word	index@(.nv.constant0._Z9passcheckPlPKaS1_)
        /*0060*/ 	.short	0x0380
        /*0062*/ 	.short	0x0018


	//----- nvinfo : EIATTR_SW_WAR
	.align		4
.L_38:
        /*0064*/ 	.byte	0x04, 0x36
        /*0066*/ 	.short	(.L_40 - .L_39)
.L_39:
        /*0068*/ 	.word	0x00000008
.L_40:


//--------------------- .nv.info._Z7randomsP17curandStateXORWOWPa --------------------------
	.section	.nv.info._Z7randomsP17curandStateXORWOWPa,"",@"SHT_CUDA_INFO"
	.sectionflags	@""
	.align	4


	//----- nvinfo : EIATTR_CUDA_API_VERSION
	.align		4
        /*0000*/ 	.byte	0x04, 0x37
        /*0002*/ 	.short	(.L_42 - .L_41)
.L_41:
        /*0004*/ 	.word	0x00000082


	//----- nvinfo : EIATTR_KPARAM_INFO
	.align		4
.L_42:
        /*0008*/ 	.byte	0x04, 0x17
        /*000a*/ 	.short	(.L_44 - .L_43)
.L_43:
        /*000c*/ 	.word	0x00000000
        /*0010*/ 	.short	0x0001
        /*0012*/ 	.short	0x0008
        /*0014*/ 	.byte	0x00, 0xf5, 0x21, 0x00


	//----- nvinfo : EIATTR_KPARAM_INFO
	.align		4
.L_44:
        /*0018*/ 	.byte	0x04, 0x17
        /*001a*/ 	.short	(.L_46 - .L_45)
.L_45:
        /*001c*/ 	.word	0x00000000
        /*0020*/ 	.short	0x0000
        /*0022*/ 	.short	0x0000
        /*0024*/ 	.byte	0x00, 0xf5, 0x21, 0x00


	//----- nvinfo : EIATTR_SPARSE_MMA_MASK
	.align		4
.L_46:
        /*0028*/ 	.byte	0x03, 0x50
        /*002a*/ 	.short	0x0000


	//----- nvinfo : EIATTR_MAXREG_COUNT
	.align		4
        /*002c*/ 	.byte	0x03, 0x1b
        /*002e*/ 	.short	0x00ff


	//----- nvinfo : EIATTR_MERCURY_ISA_VERSION
	.align		4
        /*0030*/ 	.byte	0x03, 0x5f
        /*0032*/ 	.short	0x0101


	//----- nvinfo : EIATTR_VRC_CTA_INIT_COUNT
	.align		4
        /*0034*/ 	.byte	0x02, 0x4a
	.zero		1
	.zero		1


	//----- nvinfo : EIATTR_EXIT_INSTR_OFFSETS
	.align		4
        /*0038*/ 	.byte	0x04, 0x1c
        /*003a*/ 	.short	(.L_48 - .L_47)


	//   ....[0]....
.L_47:
        /*003c*/ 	.word	0x00000430


	//----- nvinfo : EIATTR_CBANK_PARAM_SIZE
	.align		4
.L_48:
        /*0040*/ 	.byte	0x03, 0x19
        /*0042*/ 	.short	0x0010


	//----- nvinfo : EIATTR_PARAM_CBANK
	.align		4
        /*0044*/ 	.byte	0x04, 0x0a
        /*0046*/ 	.short	(.L_50 - .L_49)
	.align		4
.L_49:
        /*0048*/ 	.word	index@(.nv.constant0._Z7randomsP17curandStateXORWOWPa)
        /*004c*/ 	.short	0x0380
        /*004e*/ 	.short	0x0010


	//----- nvinfo : EIATTR_SW_WAR
	.align		4
.L_50:
        /*0050*/ 	.byte	0x04, 0x36
        /*0052*/ 	.short	(.L_52 - .L_51)
.L_51:
        /*0054*/ 	.word	0x00000008
.L_52:


//--------------------- .nv.info._Z4initjP17curandStateXORWOW --------------------------
	.section	.nv.info._Z4initjP17curandStateXORWOW,"",@"SHT_CUDA_INFO"
	.sectionflags	@""
	.align	4


	//----- nvinfo : EIATTR_CUDA_API_VERSION
	.align		4
        /*0000*/ 	.byte	0x04, 0x37
        /*0002*/ 	.short	(.L_54 - .L_53)
.L_53:
        /*0004*/ 	.word	0x00000082


	//----- nvinfo : EIATTR_KPARAM_INFO
	.align		4
.L_54:
        /*0008*/ 	.byte	0x04, 0x17
        /*000a*/ 	.short	(.L_56 - .L_55)
.L_55:
        /*000c*/ 	.word	0x00000000
        /*0010*/ 	.short	0x0001
        /*0012*/ 	.short	0x0008
        /*0014*/ 	.byte	0x00, 0xf5, 0x21, 0x00


	//----- nvinfo : EIATTR_KPARAM_INFO
	.align		4
.L_56:
        /*0018*/ 	.byte	0x04, 0x17
        /*001a*/ 	.short	(.L_58 - .L_57)
.L_57:
        /*001c*/ 	.word	0x00000000
        /*0020*/ 	.short	0x0000
        /*0022*/ 	.short	0x0000
        /*0024*/ 	.byte	0x00, 0xf0, 0x11, 0x00


	//----- nvinfo : EIATTR_SPARSE_MMA_MASK
	.align		4
.L_58:
        /*0028*/ 	.byte	0x03, 0x50
        /*002a*/ 	.short	0x0000


	//----- nvinfo : EIATTR_MAXREG_COUNT
	.align		4
        /*002c*/ 	.byte	0x03, 0x1b
        /*002e*/ 	.short	0x00ff


	//----- nvinfo : EIATTR_MERCURY_ISA_VERSION
	.align		4
        /*0030*/ 	.byte	0x03, 0x5f
        /*0032*/ 	.short	0x0101


	//----- nvinfo : EIATTR_VRC_CTA_INIT_COUNT
	.align		4
        /*0034*/ 	.byte	0x02, 0x4a
	.zero		1
	.zero		1


	//----- nvinfo : EIATTR_EXIT_INSTR_OFFSETS
	.align		4
        /*0038*/ 	.byte	0x04, 0x1c
        /*003a*/ 	.short	(.L_60 - .L_59)


	//   ....[0]....
.L_59:
        /*003c*/ 	.word	0x00001c70


	//----- nvinfo : EIATTR_CBANK_PARAM_SIZE
	.align		4
.L_60:
        /*0040*/ 	.byte	0x03, 0x19
        /*0042*/ 	.short	0x0010


	//----- nvinfo : EIATTR_PARAM_CBANK
	.align		4
        /*0044*/ 	.byte	0x04, 0x0a
        /*0046*/ 	.short	(.L_62 - .L_61)
	.align		4
.L_61:
        /*0048*/ 	.word	index@(.nv.constant0._Z4initjP17curandStateXORWOW)
        /*004c*/ 	.short	0x0380
        /*004e*/ 	.short	0x0010


	//----- nvinfo : EIATTR_SW_WAR
	.align		4
.L_62:
        /*0050*/ 	.byte	0x04, 0x36
        /*0052*/ 	.short	(.L_64 - .L_63)
.L_63:
        /*0054*/ 	.word	0x00000008
.L_64:


//--------------------- .nv.callgraph             --------------------------
	.section	.nv.callgraph,"",@"SHT_CUDA_CALLGRAPH"
	.align	4
	.sectionentsize	8
	.align		4
        /*0000*/ 	.word	0x00000000
	.align		4
        /*0004*/ 	.word	0xffffffff
	.align		4
        /*0008*/ 	.word	0x00000000
	.align		4
        /*000c*/ 	.word	0xfffffffe
	.align		4
        /*0010*/ 	.word	0x00000000
	.align		4
        /*0014*/ 	.word	0xfffffffd
	.align		4
        /*0018*/ 	.word	0x00000000
	.align		4
        /*001c*/ 	.word	0xfffffffc


//--------------------- .nv.constant4             --------------------------
	.section	.nv.constant4,"a",@progbits
	.align	8
	.align		8
.nv.constant4:
        /*0000*/ 	.dword	precalc_xorwow_matrix
	.align		8
        /*0008*/ 	.dword	precalc_xorwow_offset_matrix
	.align		8
        /*0010*/ 	.dword	mrg32k3aM1
	.align		8
        /*0018*/ 	.dword	mrg32k3aM2
	.align		8
        /*0020*/ 	.dword	mrg32k3aM1SubSeq
	.align		8
        /*0028*/ 	.dword	mrg32k3aM2SubSeq
	.align		8
        /*0030*/ 	.dword	mrg32k3aM1Seq
	.align		8
        /*0038*/ 	.dword	mrg32k3aM2Seq


//--------------------- .nv.constant3             --------------------------
	.section	.nv.constant3,"a",@progbits
	.align	8
.nv.constant3:
	.type		__cr_lgamma_table,@object
	.size		__cr_lgamma_table,(.L_8 - __cr_lgamma_table)
__cr_lgamma_table:
        /*0000*/ 	.byte	0x00, 0x00, 0x00, 0x00, 0x00, 0x00, 0x00, 0x00, 0x00, 0x00, 0x00, 0x00, 0x00, 0x00, 0x00, 0x00
        /*0010*/ 	.byte	0xef, 0x39, 0xfa, 0xfe, 0x42, 0x2e, 0xe6, 0x3f, 0x02, 0x20, 0x2a, 0xfa, 0x0b, 0xab, 0xfc, 0x3f
        /*0020*/ 	.byte	0xf9, 0x2c, 0x92, 0x7c, 0xa7, 0x6c, 0x09, 0x40, 0xc9, 0x79, 0x44, 0x3c, 0x64, 0x26, 0x13, 0x40
        /*0030*/ 	.byte	0xca, 0x01, 0xcf, 0x3a, 0x27, 0x51, 0x1a, 0x40, 0x30, 0xcc, 0x2d, 0xf3, 0xe1, 0x0c, 0x21, 0x40
        /*0040*/ 	.byte	0x0d, 0xb7, 0xfc, 0x82, 0x8e, 0x35, 0x25, 0x40
.L_8:


//--------------------- .text._Z9passcheckPlPKaS1_ --------------------------
	.section	.text._Z9passcheckPlPKaS1_,"ax",@progbits
	.align	128
        .global         _Z9passcheckPlPKaS1_
        .type           _Z9passcheckPlPKaS1_,@function
        .size           _Z9passcheckPlPKaS1_,(.L_x_16 - _Z9passcheckPlPKaS1_)
        .other          _Z9passcheckPlPKaS1_,@"STO_CUDA_ENTRY STV_DEFAULT"
_Z9passcheckPlPKaS1_:
.text._Z9passcheckPlPKaS1_:
[----:B------:R-:W-:Y:S08]  /*0000*/  LDC R1, c[0x0][0x37c] ;  /* 0x0000df00ff017b82 */ /* 0x000ff00000000800 */
[----:B------:R-:W0:Y:S01]  /*0010*/  S2UR UR4, SR_CTAID.X ;  /* 0x00000000000479c3 */ /* 0x000e220000002500 */
[----:B------:R-:W0:Y:S01]  /*0020*/  LDCU.64 UR6, c[0x0][0x390] ;  /* 0x00007200ff0677ac */ /* 0x000e220008000a00 */
[----:B------:R-:W1:Y:S06]  /*0030*/  LDCU.64 UR8, c[0x0][0x358] ;  /* 0x00006b00ff0877ac */ /* 0x000e6c0008000a00 */
[----:B------:R-:W1:Y:S01]  /*0040*/  LDC.64 R2, c[0x0][0x388] ;  /* 0x0000e200ff027b82 */ /* 0x000e620000000a00 */
[----:B0-----:R-:W-:-:S04]  /*0050*/  UIADD3 UR4, UP0, UPT, UR4, UR6, URZ ;  /* 0x0000000604047290 */ /* 0x001fc8000ff1e0ff */
[----:B------:R-:W-:Y:S02]  /*0060*/  UIADD3.X UR5, UPT, UPT, URZ, UR7, URZ, UP0, !UPT ;  /* 0x00000007ff057290 */ /* 0x000fe400087fe4ff */
[----:B------:R-:W-:Y:S01]  /*0070*/  IMAD.U32 R4, RZ, RZ, UR4 ;  /* 0x00000004ff047e24 */ /* 0x000fe2000f8e00ff */
[----:B-1----:R-:W2:Y:S03]  /*0080*/  LDG.E.U8 R7, desc[UR8][R2.64] ;  /* 0x0000000802077981 */ /* 0x002ea6000c1e1100 */
[----:B------:R-:W-:-:S05]  /*0090*/  IMAD.U32 R5, RZ, RZ, UR5 ;  /* 0x00000005ff057e24 */ /* 0x000fca000f8e00ff */
[----:B------:R-:W2:Y:S02]  /*00a0*/  LDG.E.U8 R4, desc[UR8][R4.64] ;  /* 0x0000000804047981 */ /* 0x000ea4000c1e1100 */
[----:B--2---:R-:W-:-:S13]  /*00b0*/  ISETP.NE.AND P0, PT, R4, R7, PT ;  /* 0x000000070400720c */ /* 0x004fda0003f05270 */
[----:B------:R-:W-:Y:S05]  /*00c0*/  @!P0 BRA `(.L_x_0) ;  /* 0x00000000000c8947 */ /* 0x000fea0003800000 */
[----:B------:R-:W2:Y:S02]  /*00d0*/  LDG.E.U8 R3, desc[UR8][R2.64+0x1] ;  /* 0x0000010802037981 */ /* 0x000ea4000c1e1100 */
[----:B--2---:R-:W-:-:S13]  /*00e0*/  ISETP.NE.AND P0, PT, R4, R3, PT ;  /* 0x000000030400720c */ /* 0x004fda0003f05270 */
[----:B------:R-:W-:Y:S05]  /*00f0*/  @P0 EXIT ;  /* 0x000000000000094d */ /* 0x000fea0003800000 */
.L_x_0:
[----:B------:R-:W0:Y:S02]  /*0100*/  LDC.64 R2, c[0x0][0x380] ;  /* 0x0000e000ff027b82 */ /* 0x000e240000000a00 */
[----:B0-----:R-:W2:Y:S02]  /*0110*/  LDG.E.64 R4, desc[UR8][R2.64] ;  /* 0x0000000802047981 */ /* 0x001ea4000c1e1b00 */
[----:B--2---:R-:W-:-:S05]  /*0120*/  IADD3 R4, P0, PT, R4, 0x1, RZ ;  /* 0x0000000104047810 */ /* 0x004fca0007f1e0ff */
[----:B------:R-:W-:-:S05]  /*0130*/  IMAD.X R5, RZ, RZ, R5, P0 ;  /* 0x000000ffff057224 */ /* 0x000fca00000e0605 */
[----:B------:R-:W-:Y:S01]  /*0140*/  STG.E.64 desc[UR8][R2.64], R4 ;  /* 0x0000000402007986 */ /* 0x000fe2000c101b08 */
[----:B------:R-:W-:Y:S05]  /*0150*/  EXIT ;  /* 0x000000000000794d */ /* 0x000fea0003800000 */
.L_x_1:
[----:B------:R-:W-:-:S00]  /*0160*/  BRA `(.L_x_1) ;  /* 0xfffffffc00fc7947 */ /* 0x000fc0000383ffff */
[----:B------:R-:W-:-:S00]  /*0170*/  NOP ;  /* 0x0000000000007918 */ /* 0x000fc00000000000 */
        /* <DEDUP_REMOVED lines=8> */
.L_x_16:


//--------------------- .text._Z7randomsP17curandStateXORWOWPa --------------------------
	.section	.text._Z7randomsP17curandStateXORWOWPa,"ax",@progbits
	.align	128
        .global         _Z7randomsP17curandStateXORWOWPa
        .type           _Z7randomsP17curandStateXORWOWPa,@function
        .size           _Z7randomsP17curandStateXORWOWPa,(.L_x_17 - _Z7randomsP17curandStateXORWOWPa)
        .other          _Z7randomsP17curandStateXORWOWPa,@"STO_CUDA_ENTRY STV_DEFAULT"
_Z7randomsP17curandStateXORWOWPa:
.text._Z7randomsP17curandStateXORWOWPa:
[----:B------:R-:W-:Y:S01]  /*0000*/  LDC R1, c[0x0][0x37c] ;  /* 0x0000df00ff017b82 */ /* 0x000fe20000000800 */
[----:B------:R-:W0:Y:S07]  /*0010*/  S2R R9, SR_CTAID.X ;  /* 0x0000000000097919 */ /* 0x000e2e0000002500 */
[----:B------:R-:W0:Y:S01]  /*0020*/  LDC.64 R2, c[0x0][0x380] ;  /* 0x0000e000ff027b82 */ /* 0x000e220000000a00 */
[----:B------:R-:W1:Y:S01]  /*0030*/  LDCU.64 UR4, c[0x0][0x358] ;  /* 0x00006b00ff0477ac */ /* 0x000e620008000a00 */
[----:B0-----:R-:W-:-:S05]  /*0040*/  IMAD.WIDE.U32 R2, R9, 0x30, R2 ;  /* 0x0000003009027825 */ /* 0x001fca00078e0002 */
[----:B-1----:R-:W2:Y:S04]  /*0050*/  LDG.E.64 R10, desc[UR4][R2.64] ;  /* 0x00000004020a7981 */ /* 0x002ea8000c1e1b00 */
[----:B------:R-:W3:Y:S04]  /*0060*/  LDG.E.64 R6, desc[UR4][R2.64+0x10] ;  /* 0x0000100402067981 */ /* 0x000ee8000c1e1b00 */
[----:B------:R-:W4:Y:S01]  /*0070*/  LDG.E.64 R4, desc[UR4][R2.64+0x8] ;  /* 0x0000080402047981 */ /* 0x000f22000c1e1b00 */
[----:B--2---:R-:W-:-:S04]  /*0080*/  SHF.R.U32.HI R0, RZ, 0x2, R11 ;  /* 0x00000002ff007819 */ /* 0x004fc8000001160b */
[----:B------:R-:W-:Y:S01]  /*0090*/  LOP3.LUT R0, R0, R11, RZ, 0x3c, !PT ;  /* 0x0000000b00007212 */ /* 0x000fe200078e3cff */
[----:B---3--:R-:W-:-:S04]  /*00a0*/  IMAD.SHL.U32 R11, R7, 0x10, RZ ;  /* 0x00000010070b7824 */ /* 0x008fc800078e00ff */
[----:B------:R-:W-:-:S05]  /*00b0*/  IMAD.SHL.U32 R8, R0, 0x2, RZ ;  /* 0x0000000200087824 */ /* 0x000fca00078e00ff */
[----:B------:R-:W-:Y:S01]  /*00c0*/  LOP3.LUT R0, R0, R8, R11, 0x96, !PT ;  /* 0x0000000800007212 */ /* 0x000fe200078e960b */
[----:B------:R-:W-:-:S03]  /*00d0*/  VIADD R8, R10, 0x587c5 ;  /* 0x000587c50a087836 */ /* 0x000fc60000000000 */
[----:B------:R-:W-:-:S05]  /*00e0*/  LOP3.LUT R13, R0, R7, RZ, 0x3c, !PT ;  /* 0x00000007000d7212 */ /* 0x000fca00078e3cff */
[----:B------:R-:W-:-:S05]  /*00f0*/  IMAD.IADD R16, R13, 0x1, R8 ;  /* 0x000000010d107824 */ /* 0x000fca00078e0208 */
[C---:B------:R-:W-:Y:S02]  /*0100*/  PRMT R15, R16.reuse, 0x7632, R15 ;  /* 0x00007632100f7816 */ /* 0x040fe4000000000f */
[--C-:B------:R-:W-:Y:S02]  /*0110*/  SHF.R.U32.HI R14, RZ, 0x8, R16.reuse ;  /* 0x00000008ff0e7819 */ /* 0x100fe40000011610 */
[----:B------:R-:W-:Y:S02]  /*0120*/  LOP3.LUT R10, R15, 0xff, RZ, 0xc0, !PT ;  /* 0x000000ff0f0a7812 */ /* 0x000fe400078ec0ff */
[----:B------:R-:W-:Y:S02]  /*0130*/  LOP3.LUT R12, R16, 0xff, RZ, 0xc0, !PT ;  /* 0x000000ff100c7812 */ /* 0x000fe400078ec0ff */
[----:B------:R-:W-:Y:S01]  /*0140*/  SHF.R.U32.HI R0, RZ, 0x18, R16 ;  /* 0x00000018ff007819 */ /* 0x000fe20000011610 */
[----:B------:R-:W-:Y:S01]  /*0150*/  IMAD R10, R10, 0xcd, RZ ;  /* 0x000000cd0a0a7824 */ /* 0x000fe200078e02ff */
[----:B------:R-:W-:Y:S01]  /*0160*/  LOP3.LUT R11, R14, 0xff, RZ, 0xc0, !PT ;  /* 0x000000ff0e0b7812 */ /* 0x000fe200078ec0ff */
[----:B------:R-:W-:Y:S01]  /*0170*/  IMAD R12, R12, 0xcd, RZ ;  /* 0x000000cd0c0c7824 */ /* 0x000fe200078e02ff */
[----:B------:R-:W-:-:S02]  /*0180*/  PRMT R20, R0, 0x9910, RZ ;  /* 0x0000991000147816 */ /* 0x000fc400000000ff */
[----:B------:R-:W-:Y:S01]  /*0190*/  SHF.R.U32.HI R17, RZ, 0xc, R10 ;  /* 0x0000000cff117819 */ /* 0x000fe2000001160a */
[----:B------:R-:W-:Y:S01]  /*01a0*/  IMAD R18, R11, 0xcd, RZ ;  /* 0x000000cd0b127824 */ /* 0x000fe200078e02ff */
[----:B------:R-:W-:Y:S01]  /*01b0*/  SHF.R.U32.HI R19, RZ, 0xc, R12 ;  /* 0x0000000cff137819 */ /* 0x000fe2000001160c */
[----:B------:R-:W0:Y:S01]  /*01c0*/  LDC.64 R10, c[0x0][0x388] ;  /* 0x0000e200ff0a7b82 */ /* 0x000e220000000a00 */
[----:B------:R-:W-:Y:S01]  /*01d0*/  IMAD R12, R20, 0xcd, RZ ;  /* 0x000000cd140c7824 */ /* 0x000fe200078e02ff */
[----:B------:R-:W-:Y:S02]  /*01e0*/  PRMT R20, R17, 0x9910, RZ ;  /* 0x0000991011147816 */ /* 0x000fe400000000ff */
[----:B------:R-:W-:Y:S02]  /*01f0*/  SHF.R.U32.HI R18, RZ, 0xc, R18 ;  /* 0x0000000cff127819 */ /* 0x000fe40000011612 */
[----:B------:R-:W-:Y:S02]  /*0200*/  LOP3.LUT R12, R12, 0xffff, RZ, 0xc0, !PT ;  /* 0x0000ffff0c0c7812 */ /* 0x000fe400078ec0ff */
[----:B------:R-:W-:Y:S01]  /*0210*/  PRMT R21, R18, 0x9910, RZ ;  /* 0x0000991012157816 */ /* 0x000fe200000000ff */
[----:B------:R-:W-:Y:S01]  /*0220*/  IMAD R18, R20, 0x14, RZ ;  /* 0x0000001414127824 */ /* 0x000fe200078e02ff */
[----:B------:R-:W-:Y:S01]  /*0230*/  SHF.R.U32.HI R17, RZ, 0xc, R12 ;  /* 0x0000000cff117819 */ /* 0x000fe2000001160c */
[----:B------:R-:W-:Y:S01]  /*0240*/  IMAD.MOV.U32 R12, RZ, RZ, R7 ;  /* 0x000000ffff0c7224 */ /* 0x000fe200078e0007 */
[----:B------:R-:W-:Y:S01]  /*0250*/  PRMT R19, R19, 0x9910, RZ ;  /* 0x0000991013137816 */ /* 0x000fe200000000ff */
[----:B------:R-:W-:Y:S01]  /*0260*/  IMAD.MOV R18, RZ, RZ, -R18 ;  /* 0x000000ffff127224 */ /* 0x000fe200078e0a12 */
[----:B------:R-:W-:Y:S01]  /*0270*/  PRMT R7, R17, 0x9910, RZ ;  /* 0x0000991011077816 */ /* 0x000fe200000000ff */
[----:B------:R-:W-:Y:S01]  /*0280*/  IMAD.MOV.U32 R17, RZ, RZ, R21 ;  /* 0x000000ffff117224 */ /* 0x000fe200078e0015 */
[----:B------:R1:W-:Y:S01]  /*0290*/  STG.E.64 desc[UR4][R2.64+0x10], R12 ;  /* 0x0000100c02007986 */ /* 0x0003e2000c101b04 */
[----:B------:R-:W-:Y:S01]  /*02a0*/  IMAD R19, R19, 0x14, RZ ;  /* 0x0000001413137824 */ /* 0x000fe200078e02ff */
[----:B------:R-:W-:Y:S01]  /*02b0*/  PRMT R18, R18, 0x7710, RZ ;  /* 0x0000771012127816 */ /* 0x000fe200000000ff */
[----:B------:R-:W-:-:S02]  /*02c0*/  IMAD R17, R17, 0x14, RZ ;  /* 0x0000001411117824 */ /* 0x000fc400078e02ff */
[----:B------:R-:W-:Y:S01]  /*02d0*/  IMAD R7, R7, 0x14, RZ ;  /* 0x0000001407077824 */ /* 0x000fe200078e02ff */
[----:B------:R-:W-:Y:S01]  /*02e0*/  IADD3 R15, PT, PT, R15, 0x1, R18 ;  /* 0x000000010f0f7810 */ /* 0x000fe20007ffe012 */
[----:B------:R-:W-:Y:S01]  /*02f0*/  IMAD.MOV R19, RZ, RZ, -R19 ;  /* 0x000000ffff137224 */ /* 0x000fe200078e0a13 */
[----:B0-----:R-:W-:Y:S01]  /*0300*/  LEA R10, P0, R9, R10, 0x2 ;  /* 0x0000000a090a7211 */ /* 0x001fe200078010ff */
[----:B------:R-:W-:Y:S02]  /*0310*/  IMAD.MOV R17, RZ, RZ, -R17 ;  /* 0x000000ffff117224 */ /* 0x000fe400078e0a11 */
[----:B------:R-:W-:Y:S01]  /*0320*/  IMAD.MOV R9, RZ, RZ, -R7 ;  /* 0x000000ffff097224 */ /* 0x000fe200078e0a07 */
[----:B------:R-:W-:Y:S01]  /*0330*/  PRMT R19, R19, 0x7710, RZ ;  /* 0x0000771013137816 */ /* 0x000fe200000000ff */
[----:B------:R-:W-:Y:S01]  /*0340*/  IMAD.MOV.U32 R7, RZ, RZ, R6 ;  /* 0x000000ffff077224 */ /* 0x000fe200078e0006 */
[----:B-1----:R-:W-:Y:S01]  /*0350*/  PRMT R13, R17, 0x7710, RZ ;  /* 0x00007710110d7816 */ /* 0x002fe200000000ff */
[----:B----4-:R-:W-:Y:S01]  /*0360*/  IMAD.MOV.U32 R6, RZ, RZ, R5 ;  /* 0x000000ffff067224 */ /* 0x010fe200078e0005 */
[----:B------:R-:W-:Y:S01]  /*0370*/  PRMT R5, R9, 0x7710, RZ ;  /* 0x0000771009057816 */ /* 0x000fe200000000ff */
[----:B------:R-:W-:Y:S01]  /*0380*/  IMAD.MOV.U32 R9, RZ, RZ, R4 ;  /* 0x000000ffff097224 */ /* 0x000fe200078e0004 */
[----:B------:R-:W-:Y:S01]  /*0390*/  IADD3 R19, PT, PT, R16, 0x1, R19 ;  /* 0x0000000110137810 */ /* 0x000fe20007ffe013 */
[----:B------:R-:W-:Y:S01]  /*03a0*/  IMAD.X R11, RZ, RZ, R11, P0 ;  /* 0x000000ffff0b7224 */ /* 0x000fe200000e060b */
[----:B------:R-:W-:Y:S01]  /*03b0*/  IADD3 R13, PT, PT, R14, 0x1, R13 ;  /* 0x000000010e0d7810 */ /* 0x000fe20007ffe00d */
[----:B------:R-:W-:Y:S01]  /*03c0*/  STG.E.64 desc[UR4][R2.64+0x8], R6 ;  /* 0x0000080602007986 */ /* 0x000fe2000c101b04 */
[----:B------:R-:W-:-:S03]  /*03d0*/  IADD3 R5, PT, PT, R0, 0x1, R5 ;  /* 0x0000000100057810 */ /* 0x000fc60007ffe005 */
[----:B------:R-:W-:Y:S04]  /*03e0*/  STG.E.64 desc[UR4][R2.64], R8 ;  /* 0x0000000802007986 */ /* 0x000fe8000c101b04 */
[----:B------:R-:W-:Y:S04]  /*03f0*/  STG.E.U8 desc[UR4][R10.64+0x3], R19 ;  /* 0x000003130a007986 */ /* 0x000fe8000c101104 */
[----:B------:R-:W-:Y:S04]  /*0400*/  STG.E.U8 desc[UR4][R10.64+0x1], R15 ;  /* 0x0000010f0a007986 */ /* 0x000fe8000c101104 */
[----:B------:R-:W-:Y:S04]  /*0410*/  STG.E.U8 desc[UR4][R10.64+0x2], R13 ;  /* 0x0000020d0a007986 */ /* 0x000fe8000c101104 */
[----:B------:R-:W-:Y:S01]  /*0420*/  STG.E.U8 desc[UR4][R10.64], R5 ;  /* 0x000000050a007986 */ /* 0x000fe2000c101104 */
[----:B------:R-:W-:Y:S05]  /*0430*/  EXIT ;  /* 0x000000000000794d */ /* 0x000fea0003800000 */
.L_x_2:
        /* <DEDUP_REMOVED lines=12> */
.L_x_17:


//--------------------- .text._Z4initjP17curandStateXORWOW --------------------------
	.section	.text._Z4initjP17curandStateXORWOW,"ax",@progbits
	.align	128
        .global         _Z4initjP17curandStateXORWOW
        .type           _Z4initjP17curandStateXORWOW,@function
        .size           _Z4initjP17curandStateXORWOW,(.L_x_18 - _Z4initjP17curandStateXORWOW)
        .other          _Z4initjP17curandStateXORWOW,@"STO_CUDA_ENTRY STV_DEFAULT"
_Z4initjP17curandStateXORWOW:
.text._Z4initjP17curandStateXORWOW:
[----:B------:R-:W-:Y:S01]  /*0000*/  LDC R1, c[0x0][0x37c] ;  /* 0x0000df00ff017b82 */ /* 0x000fe20000000800 */
[----:B------:R-:W0:Y:S07]  /*0010*/  S2R R0, SR_CTAID.X ;  /* 0x0000000000007919 */ /* 0x000e2e0000002500 */
[----:B------:R-:W1:Y:S01]  /*0020*/  LDC R4, c[0x0][0x380] ;  /* 0x0000e000ff047b82 */ /* 0x000e620000000800 */
[----:B------:R-:W2:Y:S01]  /*0030*/  LDCU.64 UR8, c[0x0][0x358] ;  /* 0x00006b00ff0877ac */ /* 0x000ea20008000a00 */
[----:B------:R-:W-:-:S02]  /*0040*/  IMAD.MOV.U32 R9, RZ, RZ, -0x75bd8fc ;  /* 0xf8a42704ff097424 */ /* 0x000fc400078e00ff */
[----:B------:R-:W-:Y:S01]  /*0050*/  IMAD.MOV.U32 R10, RZ, RZ, -0x23270784 ;  /* 0xdcd8f87cff0a7424 */ /* 0x000fe200078e00ff */
[----:B------:R-:W-:-:S03]  /*0060*/  UMOV UR5, URZ ;  /* 0x000000ff00057c82 */ /* 0x000fc60008000000 */
[----:B------:R-:W3:Y:S08]  /*0070*/  LDC.64 R2, c[0x0][0x388] ;  /* 0x0000e200ff027b82 */ /* 0x000ef00000000a00 */
[----:B------:R-:W4:Y:S01]  /*0080*/  S2UR UR7, SR_CTAID.Y ;  /* 0x00000000000779c3 */ /* 0x000f220000002600 */
[----:B-1----:R-:W-:-:S05]  /*0090*/  LOP3.LUT R4, R4, 0xaad26b49, RZ, 0x3c, !PT ;  /* 0xaad26b4904047812 */ /* 0x002fca00078e3cff */
[----:B------:R-:W-:Y:S01]  /*00a0*/  IMAD R4, R4, 0x4182bed5, RZ ;  /* 0x4182bed504047824 */ /* 0x000fe200078e02ff */
[C---:B0-----:R-:W-:Y:S01]  /*00b0*/  ISETP.NE.AND P0, PT, R0.reuse, RZ, PT ;  /* 0x000000ff0000720c */ /* 0x041fe20003f05270 */
[----:B---3--:R-:W-:-:S03]  /*00c0*/  IMAD.WIDE.U32 R2, R0, 0x30, R2 ;  /* 0x0000003000027825 */ /* 0x008fc600078e0002 */
[C---:B------:R-:W-:Y:S01]  /*00d0*/  LOP3.LUT R8, R4.reuse, 0x159a55e5, RZ, 0x3c, !PT ;  /* 0x159a55e504087812 */ /* 0x040fe200078e3cff */
[C---:B------:R-:W-:Y:S02]  /*00e0*/  VIADD R6, R4.reuse, 0xd9f6dc18 ;  /* 0xd9f6dc1804067836 */ /* 0x040fe40000000000 */
[C---:B------:R-:W-:Y:S02]  /*00f0*/  VIADD R7, R4.reuse, 0x75bcd15 ;  /* 0x075bcd1504077836 */ /* 0x040fe40000000000 */
[----:B--2---:R0:W-:Y:S01]  /*0100*/  STG.E.64 desc[UR8][R2.64+0x8], R8 ;  /* 0x0000080802007986 */ /* 0x0041e2000c101b08 */
[----:B------:R-:W-:-:S03]  /*0110*/  VIADD R11, R4, 0x583f19 ;  /* 0x00583f19040b7836 */ /* 0x000fc60000000000 */
[----:B------:R0:W-:Y:S04]  /*0120*/  STG.E.64 desc[UR8][R2.64], R6 ;  /* 0x0000000602007986 */ /* 0x0001e8000c101b08 */
[----:B------:R0:W-:Y:S01]  /*0130*/  STG.E.64 desc[UR8][R2.64+0x10], R10 ;  /* 0x0000100a02007986 */ /* 0x0001e2000c101b08 */
[----:B----4-:R-:W-:Y:S05]  /*0140*/  @!P0 BRA `(.L_x_3) ;  /* 0x0000000c004c8947 */ /* 0x010fea0003800000 */
[----:B0-----:R-:W-:Y:S02]  /*0150*/  IMAD.MOV.U32 R10, RZ, RZ, R0 ;  /* 0x000000ffff0a7224 */ /* 0x001fe400078e0000 */
[----:B------:R-:W-:Y:S02]  /*0160*/  IMAD.MOV.U32 R11, RZ, RZ, RZ ;  /* 0x000000ffff0b7224 */ /* 0x000fe400078e00ff */
[----:B------:R-:W-:-:S07]  /*0170*/  IMAD.MOV.U32 R12, RZ, RZ, RZ ;  /* 0x000000ffff0c7224 */ /* 0x000fce00078e00ff */
.L_x_8:
[----:B------:R-:W-:-:S04]  /*0180*/  LOP3.LUT R2, R10, 0x3, RZ, 0xc0, !PT ;  /* 0x000000030a027812 */ /* 0x000fc800078ec0ff */
[----:B------:R-:W-:-:S04]  /*0190*/  ISETP.NE.U32.AND P0, PT, R2, RZ, PT ;  /* 0x000000ff0200720c */ /* 0x000fc80003f05070 */
[----:B------:R-:W-:-:S13]  /*01a0*/  ISETP.NE.AND.EX P0, PT, RZ, RZ, PT, P0 ;  /* 0x000000ffff00720c */ /* 0x000fda0003f05300 */
[----:B0-----:R-:W-:Y:S05]  /*01b0*/  @!P0 BRA `(.L_x_4) ;  /* 0x0000000c00188947 */ /* 0x001fea0003800000 */
[----:B------:R-:W0:Y:S01]  /*01c0*/  LDC.64 R2, c[0x4][RZ] ;  /* 0x01000000ff027b82 */ /* 0x000e220000000a00 */
[----:B------:R-:W-:Y:S01]  /*01d0*/  UMOV UR4, URZ ;  /* 0x000000ff00047c82 */ /* 0x000fe20008000000 */
[----:B0-----:R-:W-:-:S07]  /*01e0*/  IMAD.WIDE.U32 R2, R12, 0xc80, R2 ;  /* 0x00000c800c027825 */ /* 0x001fce00078e0002 */
.L_x_7:
[----:B0-----:R-:W-:Y:S01]  /*01f0*/  IMAD.MOV.U32 R13, RZ, RZ, RZ ;  /* 0x000000ffff0d7224 */ /* 0x001fe200078e00ff */
[----:B------:R-:W-:Y:S01]  /*0200*/  CS2R R4, SRZ ;  /* 0x0000000000047805 */ /* 0x000fe2000001ff00 */
[----:B------:R-:W-:Y:S01]  /*0210*/  IMAD.MOV.U32 R14, RZ, RZ, RZ ;  /* 0x000000ffff0e7224 */ /* 0x000fe200078e00ff */
[----:B------:R-:W-:-:S07]  /*0220*/  CS2R R6, SRZ ;  /* 0x0000000000067805 */ /* 0x000fce000001ff00 */
.L_x_6:
[----:B------:R-:W0:Y:S02]  /*0230*/  LDC.64 R8, c[0x0][0x388] ;  /* 0x0000e200ff087b82 */ /* 0x000e240000000a00 */
[----:B0-----:R-:W-:-:S04]  /*0240*/  IMAD.WIDE.U32 R8, R0, 0x30, R8 ;  /* 0x0000003000087825 */ /* 0x001fc800078e0008 */
[----:B------:R-:W-:-:S05]  /*0250*/  IMAD.WIDE.U32 R8, R14, 0x4, R8 ;  /* 0x000000040e087825 */ /* 0x000fca00078e0008 */
[----:B------:R0:W5:Y:S01]  /*0260*/  LDG.E R15, desc[UR8][R8.64+0x4] ;  /* 0x00000408080f7981 */ /* 0x000162000c1e1900 */
[----:B------:R-:W-:-:S07]  /*0270*/  IMAD.MOV.U32 R16, RZ, RZ, RZ ;  /* 0x000000ffff107224 */ /* 0x000fce00078e00ff */
.L_x_5:
[----:B-----5:R-:W-:Y:S01]  /*0280*/  SHF.R.U32.HI R23, RZ, R16, R15 ;  /* 0x00000010ff177219 */ /* 0x020fe2000001160f */
[----:B0-----:R-:W-:-:S03]  /*0290*/  IMAD.SHL.U32 R9, R14, 0x20, RZ ;  /* 0x000000200e097824 */ /* 0x001fc600078e00ff */
[----:B------:R-:W-:Y:S01]  /*02a0*/  LOP3.LUT R17, R23, 0x1, RZ, 0xc0, !PT ;  /* 0x0000000117117812 */ /* 0x000fe200078ec0ff */
[----:B------:R-:W-:-:S03]  /*02b0*/  IMAD.IADD R8, R9, 0x1, R16 ;  /* 0x0000000109087824 */ /* 0x000fc600078e0210 */
[----:B------:R-:W-:Y:S01]  /*02c0*/  ISETP.NE.U32.AND P0, PT, R17, 0x1, PT ;  /* 0x000000011100780c */ /* 0x000fe20003f05070 */
[----:B------:R-:W-:-:S03]  /*02d0*/  IMAD R9, R8, 0x5, RZ ;  /* 0x0000000508097824 */ /* 0x000fc600078e02ff */
[----:B------:R-:W-:Y:S01]  /*02e0*/  R2P PR, R23, 0x7e ;  /* 0x0000007e17007804 */ /* 0x000fe20000000000 */
[----:B------:R-:W-:-:S08]  /*02f0*/  IMAD.WIDE.U32 R8, R9, 0x4, R2 ;  /* 0x0000000409087825 */ /* 0x000fd000078e0002 */
[----:B------:R-:W2:Y:S04]  /*0300*/  @!P0 LDG.E R18, desc[UR8][R8.64] ;  /* 0x0000000808128981 */ /* 0x000ea8000c1e1900 */
[----:B------:R-:W3:Y:S04]  /*0310*/  @P1 LDG.E R20, desc[UR8][R8.64+0x14] ;  /* 0x0000140808141981 */ /* 0x000ee8000c1e1900 */
[----:B------:R-:W4:Y:S04]  /*0320*/  @P2 LDG.E R22, desc[UR8][R8.64+0x28] ;  /* 0x0000280808162981 */ /* 0x000f28000c1e1900 */
[----:B------:R-:W4:Y:S04]  /*0330*/  @P3 LDG.E R24, desc[UR8][R8.64+0x3c] ;  /* 0x00003c0808183981 */ /* 0x000f28000c1e1900 */
[----:B------:R-:W4:Y:S04]  /*0340*/  @!P0 LDG.E R17, desc[UR8][R8.64+0x4] ;  /* 0x0000040808118981 */ /* 0x000f28000c1e1900 */
[----:B------:R-:W4:Y:S04]  /*0350*/  @!P0 LDG.E R19, desc[UR8][R8.64+0xc] ;  /* 0x00000c0808138981 */ /* 0x000f28000c1e1900 */
[----:B------:R-:W4:Y:S04]  /*0360*/  @P1 LDG.E R21, desc[UR8][R8.64+0x18] ;  /* 0x0000180808151981 */ /* 0x000f28000c1e1900 */
[----:B------:R-:W4:Y:S04]  /*0370*/  @P4 LDG.E R26, desc[UR8][R8.64+0x50] ;  /* 0x00005008081a4981 */ /* 0x000f28000c1e1900 */
[----:B------:R-:W4:Y:S04]  /*0380*/  @P5 LDG.E R28, desc[UR8][R8.64+0x64] ;  /* 0x00006408081c5981 */ /* 0x000f28000c1e1900 */
[----:B------:R-:W4:Y:S04]  /*0390*/  @P3 LDG.E R25, desc[UR8][R8.64+0x40] ;  /* 0x0000400808193981 */ /* 0x000f28000c1e1900 */
[----:B------:R-:W4:Y:S01]  /*03a0*/  @P3 LDG.E R27, desc[UR8][R8.64+0x48] ;  /* 0x00004808081b3981 */ /* 0x000f22000c1e1900 */
[----:B--2---:R-:W-:-:S03]  /*03b0*/  @!P0 LOP3.LUT R13, R13, R18, RZ, 0x3c, !PT ;  /* 0x000000120d0d8212 */ /* 0x004fc600078e3cff */
[----:B------:R-:W2:Y:S01]  /*03c0*/  @!P0 LDG.E R18, desc[UR8][R8.64+0x8] ;  /* 0x0000080808128981 */ /* 0x000ea2000c1e1900 */
[----:B---3--:R-:W-:-:S03]  /*03d0*/  @P1 LOP3.LUT R13, R13, R20, RZ, 0x3c, !PT ;  /* 0x000000140d0d1212 */ /* 0x008fc600078e3cff */
[----:B------:R-:W3:Y:S01]  /*03e0*/  @!P0 LDG.E R20, desc[UR8][R8.64+0x10] ;  /* 0x0000100808148981 */ /* 0x000ee2000c1e1900 */
[----:B----4-:R-:W-:-:S03]  /*03f0*/  @P2 LOP3.LUT R13, R13, R22, RZ, 0x3c, !PT ;  /* 0x000000160d0d2212 */ /* 0x010fc600078e3cff */
[----:B------:R-:W4:Y:S01]  /*0400*/  @P1 LDG.E R22, desc[UR8][R8.64+0x1c] ;  /* 0x00001c0808161981 */ /* 0x000f22000c1e1900 */
[----:B------:R-:W-:-:S03]  /*0410*/  @P3 LOP3.LUT R13, R13, R24, RZ, 0x3c, !PT ;  /* 0x000000180d0d3212 */ /* 0x000fc600078e3cff */
[----:B------:R-:W4:Y:S01]  /*0420*/  @P1 LDG.E R24, desc[UR8][R8.64+0x24] ;  /* 0x0000240808181981 */ /* 0x000f22000c1e1900 */
[----:B------:R-:W-:-:S03]  /*0430*/  @!P0 LOP3.LUT R6, R6, R17, RZ, 0x3c, !PT ;  /* 0x0000001106068212 */ /* 0x000fc600078e3cff */
[----:B------:R-:W4:Y:S01]  /*0440*/  @P1 LDG.E R17, desc[UR8][R8.64+0x20] ;  /* 0x0000200808111981 */ /* 0x000f22000c1e1900 */
[----:B------:R-:W-:-:S03]  /*0450*/  @!P0 LOP3.LUT R4, R4, R19, RZ, 0x3c, !PT ;  /* 0x0000001304048212 */ /* 0x000fc600078e3cff */
[----:B------:R-:W4:Y:S01]  /*0460*/  @P2 LDG.E R19, desc[UR8][R8.64+0x2c] ;  /* 0x00002c0808132981 */ /* 0x000f22000c1e1900 */
[----:B------:R-:W-:-:S03]  /*0470*/  @P1 LOP3.LUT R6, R6, R21, RZ, 0x3c, !PT ;  /* 0x0000001506061212 */ /* 0x000fc600078e3cff */
[----:B------:R-:W4:Y:S01]  /*0480*/  @P2 LDG.E R21, desc[UR8][R8.64+0x34] ;  /* 0x0000340808152981 */ /* 0x000f22000c1e1900 */
[----:B--2---:R-:W-:-:S03]  /*0490*/  @!P0 LOP3.LUT R7, R7, R18, RZ, 0x3c, !PT ;  /* 0x0000001207078212 */ /* 0x004fc600078e3cff */
[----:B------:R-:W2:Y:S01]  /*04a0*/  @P2 LDG.E R18, desc[UR8][R8.64+0x30] ;  /* 0x0000300808122981 */ /* 0x000ea2000c1e1900 */
[----:B---3--:R-:W-:-:S03]  /*04b0*/  @!P0 LOP3.LUT R5, R5, R20, RZ, 0x3c, !PT ;  /* 0x0000001405058212 */ /* 0x008fc600078e3cff */
[----:B------:R-:W3:Y:S01]  /*04c0*/  @P2 LDG.E R20, desc[UR8][R8.64+0x38] ;  /* 0x0000380808142981 */ /* 0x000ee2000c1e1900 */
[----:B----4-:R-:W-:-:S03]  /*04d0*/  @P1 LOP3.LUT R7, R7, R22, RZ, 0x3c, !PT ;  /* 0x0000001607071212 */ /* 0x010fc600078e3cff */
[----:B------:R-:W4:Y:S01]  /*04e0*/  @P3 LDG.E R22, desc[UR8][R8.64+0x44] ;  /* 0x0000440808163981 */ /* 0x000f22000c1e1900 */
[----:B------:R-:W-:-:S03]  /*04f0*/  @P1 LOP3.LUT R5, R5, R24, RZ, 0x3c, !PT ;  /* 0x0000001805051212 */ /* 0x000fc600078e3cff */
[----:B------:R-:W4:Y:S01]  /*0500*/  @P6 LDG.E R24, desc[UR8][R8.64+0x78] ;  /* 0x0000780808186981 */ /* 0x000f22000c1e1900 */
[----:B------:R-:W-:Y:S02]  /*0510*/  LOP3.LUT P0, RZ, R23, 0x80, RZ, 0xc0, !PT ;  /* 0x0000008017ff7812 */ /* 0x000fe4000780c0ff */
[----:B------:R-:W-:Y:S02]  /*0520*/  @P4 LOP3.LUT R13, R13, R26, RZ, 0x3c, !PT ;  /* 0x0000001a0d0d4212 */ /* 0x000fe400078e3cff */
[----:B------:R-:W-:Y:S02]  /*0530*/  @P1 LOP3.LUT R4, R4, R17, RZ, 0x3c, !PT ;  /* 0x0000001104041212 */ /* 0x000fe400078e3cff */
[----:B------:R-:W-:Y:S01]  /*0540*/  @P5 LOP3.LUT R13, R13, R28, RZ, 0x3c, !PT ;  /* 0x0000001c0d0d5212 */ /* 0x000fe200078e3cff */
[----:B------:R-:W4:Y:S01]  /*0550*/  @P4 LDG.E R17, desc[UR8][R8.64+0x54] ;  /* 0x0000540808114981 */ /* 0x000f22000c1e1900 */
[----:B------:R-:W-:-:S03]  /*0560*/  @P2 LOP3.LUT R6, R6, R19, RZ, 0x3c, !PT ;  /* 0x0000001306062212 */ /* 0x000fc600078e3cff */
[----:B------:R-:W4:Y:S01]  /*0570*/  @P4 LDG.E R19, desc[UR8][R8.64+0x5c] ;  /* 0x00005c0808134981 */ /* 0x000f22000c1e1900 */
[----:B------:R-:W-:Y:S02]  /*0580*/  @P2 LOP3.LUT R4, R4, R21, RZ, 0x3c, !PT ;  /* 0x0000001504042212 */ /* 0x000fe400078e3cff */
[----:B------:R-:W-:Y:S01]  /*0590*/  @P3 LOP3.LUT R6, R6, R25, RZ, 0x3c, !PT ;  /* 0x0000001906063212 */ /* 0x000fe200078e3cff */
[----:B------:R-:W4:Y:S04]  /*05a0*/  @P0 LDG.E R26, desc[UR8][R8.64+0x8c] ;  /* 0x00008c08081a0981 */ /* 0x000f28000c1e1900 */
[----:B------:R-:W4:Y:S04]  /*05b0*/  @P5 LDG.E R21, desc[UR8][R8.64+0x68] ;  /* 0x0000680808155981 */ /* 0x000f28000c1e1900 */
[----:B------:R-:W4:Y:S01]  /*05c0*/  @P5 LDG.E R25, desc[UR8][R8.64+0x70] ;  /* 0x0000700808195981 */ /* 0x000f22000c1e1900 */
[----:B--2---:R-:W-:-:S03]  /*05d0*/  @P2 LOP3.LUT R7, R7, R18, RZ, 0x3c, !PT ;  /* 0x0000001207072212 */ /* 0x004fc600078e3cff */
[----:B------:R-:W2:Y:S01]  /*05e0*/  @P3 LDG.E R18, desc[UR8][R8.64+0x4c] ;  /* 0x00004c0808123981 */ /* 0x000ea2000c1e1900 */
[----:B---3--:R-:W-:-:S03]  /*05f0*/  @P2 LOP3.LUT R5, R5, R20, RZ, 0x3c, !PT ;  /* 0x0000001405052212 */ /* 0x008fc600078e3cff */
[----:B------:R-:W3:Y:S01]  /*0600*/  @P4 LDG.E R20, desc[UR8][R8.64+0x58] ;  /* 0x0000580808144981 */ /* 0x000ee2000c1e1900 */
[----:B----4-:R-:W-:-:S03]  /*0610*/  @P3 LOP3.LUT R7, R7, R22, RZ, 0x3c, !PT ;  /* 0x0000001607073212 */ /* 0x010fc600078e3cff */
[----:B------:R-:W4:Y:S01]  /*0620*/  @P4 LDG.E R22, desc[UR8][R8.64+0x60] ;  /* 0x0000600808164981 */ /* 0x000f22000c1e1900 */
[----:B------:R-:W-:-:S03]  /*0630*/  @P6 LOP3.LUT R13, R13, R24, RZ, 0x3c, !PT ;  /* 0x000000180d0d6212 */ /* 0x000fc600078e3cff */
[----:B------:R-:W4:Y:S01]  /*0640*/  @P5 LDG.E R24, desc[UR8][R8.64+0x6c] ;  /* 0x00006c0808185981 */ /* 0x000f22000c1e1900 */
[----:B------:R-:W-:Y:S02]  /*0650*/  @P3 LOP3.LUT R4, R4, R27, RZ, 0x3c, !PT ;  /* 0x0000001b04043212 */ /* 0x000fe400078e3cff */
[----:B------:R-:W-:Y:S02]  /*0660*/  @P4 LOP3.LUT R6, R6, R17, RZ, 0x3c, !PT ;  /* 0x0000001106064212 */ /* 0x000fe400078e3cff */
[----:B------:R-:W4:Y:S01]  /*0670*/  @P6 LDG.E R17, desc[UR8][R8.64+0x7c] ;  /* 0x00007c0808116981 */ /* 0x000f22000c1e1900 */
[----:B------:R-:W-:-:S03]  /*0680*/  @P4 LOP3.LUT R4, R4, R19, RZ, 0x3c, !PT ;  /* 0x0000001304044212 */ /* 0x000fc600078e3cff */
[----:B------:R-:W4:Y:S01]  /*0690*/  @P6 LDG.E R19, desc[UR8][R8.64+0x84] ;  /* 0x0000840808136981 */ /* 0x000f22000c1e1900 */
[----:B------:R-:W-:-:S03]  /*06a0*/  @P0 LOP3.LUT R13, R13, R26, RZ, 0x3c, !PT ;  /* 0x0000001a0d0d0212 */ /* 0x000fc600078e3cff */
[----:B------:R-:W4:Y:S01]  /*06b0*/  @P0 LDG.E R26, desc[UR8][R8.64+0x9c] ;  /* 0x00009c08081a0981 */ /* 0x000f22000c1e1900 */
[----:B------:R-:W-:-:S03]  /*06c0*/  @P5 LOP3.LUT R6, R6, R21, RZ, 0x3c, !PT ;  /* 0x0000001506065212 */ /* 0x000fc600078e3cff */
[----:B------:R-:W4:Y:S01]  /*06d0*/  @P0 LDG.E R21, desc[UR8][R8.64+0x90] ;  /* 0x0000900808150981 */ /* 0x000f22000c1e1900 */
[----:B------:R-:W-:-:S03]  /*06e0*/  @P5 LOP3.LUT R4, R4, R25, RZ, 0x3c, !PT ;  /* 0x0000001904045212 */ /* 0x000fc600078e3cff */
        /* <DEDUP_REMOVED lines=11> */
[----:B------:R-:W-:Y:S02]  /*07a0*/  @P0 LOP3.LUT R6, R6, R21, RZ, 0x3c, !PT ;  /* 0x0000001506060212 */ /* 0x000fe400078e3cff */
[----:B------:R-:W-:Y:S02]  /*07b0*/  @P0 LOP3.LUT R4, R4, R25, RZ, 0x3c, !PT ;  /* 0x0000001904040212 */ /* 0x000fe400078e3cff */
[----:B--2---:R-:W-:Y:S02]  /*07c0*/  @P5 LOP3.LUT R5, R5, R18, RZ, 0x3c, !PT ;  /* 0x0000001205055212 */ /* 0x004fe400078e3cff */
[----:B---3--:R-:W-:-:S02]  /*07d0*/  @P6 LOP3.LUT R7, R7, R20, RZ, 0x3c, !PT ;  /* 0x0000001407076212 */ /* 0x008fc400078e3cff */
[----:B----4-:R-:W-:Y:S02]  /*07e0*/  @P6 LOP3.LUT R5, R5, R22, RZ, 0x3c, !PT ;  /* 0x0000001605056212 */ /* 0x010fe400078e3cff */
[----:B------:R-:W-:Y:S02]  /*07f0*/  @P0 LOP3.LUT R7, R7, R24, RZ, 0x3c, !PT ;  /* 0x0000001807070212 */ /* 0x000fe400078e3cff */
[----:B------:R-:W-:Y:S02]  /*0800*/  @P0 LOP3.LUT R5, R5, R26, RZ, 0x3c, !PT ;  /* 0x0000001a05050212 */ /* 0x000fe400078e3cff */
[----:B------:R-:W-:-:S13]  /*0810*/  R2P PR, R23.B1, 0x7f ;  /* 0x0000007f17007804 */ /* 0x000fda0000001000 */
[----:B------:R-:W2:Y:S04]  /*0820*/  @P0 LDG.E R20, desc[UR8][R8.64+0xa0] ;  /* 0x0000a00808140981 */ /* 0x000ea8000c1e1900 */
[----:B------:R-:W3:Y:S04]  /*0830*/  @P1 LDG.E R26, desc[UR8][R8.64+0xb4] ;  /* 0x0000b408081a1981 */ /* 0x000ee8000c1e1900 */
[----:B------:R-:W4:Y:S04]  /*0840*/  @P0 LDG.E R19, desc[UR8][R8.64+0xac] ;  /* 0x0000ac0808130981 */ /* 0x000f28000c1e1900 */
[----:B------:R-:W4:Y:S04]  /*0850*/  @P0 LDG.E R17, desc[UR8][R8.64+0xa4] ;  /* 0x0000a40808110981 */ /* 0x000f28000c1e1900 */
[----:B------:R-:W4:Y:S04]  /*0860*/  @P0 LDG.E R22, desc[UR8][R8.64+0xa8] ;  /* 0x0000a80808160981 */ /* 0x000f28000c1e1900 */
[----:B------:R-:W4:Y:S04]  /*0870*/  @P0 LDG.E R24, desc[UR8][R8.64+0xb0] ;  /* 0x0000b00808180981 */ /* 0x000f28000c1e1900 */
[----:B------:R-:W4:Y:S04]  /*0880*/  @P2 LDG.E R28, desc[UR8][R8.64+0xc8] ;  /* 0x0000c808081c2981 */ /* 0x000f28000c1e1900 */
        /* <DEDUP_REMOVED lines=10> */
[----:B------:R-:W3:Y:S01]  /*0930*/  @P1 LDG.E R17, desc[UR8][R8.64+0xb8] ;  /* 0x0000b80808111981 */ /* 0x000ee2000c1e1900 */
[----:B------:R-:W-:-:S03]  /*0940*/  @P0 LOP3.LUT R7, R7, R22, RZ, 0x3c, !PT ;  /* 0x0000001607070212 */ /* 0x000fc600078e3cff */
[----:B------:R-:W3:Y:S01]  /*0950*/  @P1 LDG.E R22, desc[UR8][R8.64+0xbc] ;  /* 0x0000bc0808161981 */ /* 0x000ee2000c1e1900 */
[----:B------:R-:W-:Y:S02]  /*0960*/  @P0 LOP3.LUT R5, R5, R24, RZ, 0x3c, !PT ;  /* 0x0000001805050212 */ /* 0x000fe400078e3cff */
[----:B------:R-:W-:Y:S01]  /*0970*/  LOP3.LUT P0, RZ, R23, 0x8000, RZ, 0xc0, !PT ;  /* 0x0000800017ff7812 */ /* 0x000fe2000780c0ff */
[----:B------:R-:W3:Y:S01]  /*0980*/  @P1 LDG.E R24, desc[UR8][R8.64+0xc4] ;  /* 0x0000c40808181981 */ /* 0x000ee2000c1e1900 */
[----:B------:R-:W-:-:S03]  /*0990*/  @P2 LOP3.LUT R13, R13, R28, RZ, 0x3c, !PT ;  /* 0x0000001c0d0d2212 */ /* 0x000fc600078e3cff */
[----:B------:R-:W3:Y:S01]  /*09a0*/  @P2 LDG.E R23, desc[UR8][R8.64+0xd4] ;  /* 0x0000d40808172981 */ /* 0x000ee2000c1e1900 */
[----:B------:R-:W-:-:S03]  /*09b0*/  @P3 LOP3.LUT R13, R13, R21, RZ, 0x3c, !PT ;  /* 0x000000150d0d3212 */ /* 0x000fc600078e3cff */
[----:B------:R-:W3:Y:S04]  /*09c0*/  @P2 LDG.E R21, desc[UR8][R8.64+0xcc] ;  /* 0x0000cc0808152981 */ /* 0x000ee8000c1e1900 */
[----:B------:R-:W3:Y:S01]  /*09d0*/  @P6 LDG.E R28, desc[UR8][R8.64+0x118] ;  /* 0x00011808081c6981 */ /* 0x000ee2000c1e1900 */
[----:B------:R-:W-:-:S03]  /*09e0*/  @P4 LOP3.LUT R13, R13, R18, RZ, 0x3c, !PT ;  /* 0x000000120d0d4212 */ /* 0x000fc600078e3cff */
[----:B------:R-:W3:Y:S01]  /*09f0*/  @P2 LDG.E R18, desc[UR8][R8.64+0xd8] ;  /* 0x0000d80808122981 */ /* 0x000ee2000c1e1900 */
[----:B--2---:R-:W-:-:S03]  /*0a00*/  @P5 LOP3.LUT R13, R13, R20, RZ, 0x3c, !PT ;  /* 0x000000140d0d5212 */ /* 0x004fc600078e3cff */
[----:B------:R-:W2:Y:S01]  /*0a10*/  @P3 LDG.E R20, desc[UR8][R8.64+0xe4] ;  /* 0x0000e40808143981 */ /* 0x000ea2000c1e1900 */
[----:B----4-:R-:W-:-:S03]  /*0a20*/  @P1 LOP3.LUT R4, R4, R19, RZ, 0x3c, !PT ;  /* 0x0000001304041212 */ /* 0x010fc600078e3cff */
[----:B------:R-:W4:Y:S01]  /*0a30*/  @P3 LDG.E R19, desc[UR8][R8.64+0xe0] ;  /* 0x0000e00808133981 */ /* 0x000f22000c1e1900 */
[----:B---3--:R-:W-:-:S03]  /*0a40*/  @P1 LOP3.LUT R6, R6, R17, RZ, 0x3c, !PT ;  /* 0x0000001106061212 */ /* 0x008fc600078e3cff */
[----:B------:R-:W3:Y:S01]  /*0a50*/  @P5 LDG.E R17, desc[UR8][R8.64+0x108] ;  /* 0x0001080808115981 */ /* 0x000ee2000c1e1900 */
[----:B------:R-:W-:-:S03]  /*0a60*/  @P1 LOP3.LUT R7, R7, R22, RZ, 0x3c, !PT ;  /* 0x0000001607071212 */ /* 0x000fc600078e3cff */
[----:B------:R-:W3:Y:S01]  /*0a70*/  @P3 LDG.E R22, desc[UR8][R8.64+0xec] ;  /* 0x0000ec0808163981 */ /* 0x000ee2000c1e1900 */
[----:B------:R-:W-:-:S03]  /*0a80*/  @P1 LOP3.LUT R5, R5, R24, RZ, 0x3c, !PT ;  /* 0x0000001805051212 */ /* 0x000fc600078e3cff */
[----:B------:R-:W3:Y:S01]  /*0a90*/  @P4 LDG.E R24, desc[UR8][R8.64+0xf8] ;  /* 0x0000f80808184981 */ /* 0x000ee2000c1e1900 */
[----:B------:R-:W-:-:S03]  /*0aa0*/  @P2 LOP3.LUT R4, R4, R23, RZ, 0x3c, !PT ;  /* 0x0000001704042212 */ /* 0x000fc600078e3cff */
[----:B------:R-:W3:Y:S01]  /*0ab0*/  @P4 LDG.E R23, desc[UR8][R8.64+0xf4] ;  /* 0x0000f40808174981 */ /* 0x000ee2000c1e1900 */
[----:B------:R-:W-:-:S03]  /*0ac0*/  @P2 LOP3.LUT R6, R6, R21, RZ, 0x3c, !PT ;  /* 0x0000001506062212 */ /* 0x000fc600078e3cff */
[----:B------:R-:W3:Y:S01]  /*0ad0*/  @P3 LDG.E R21, desc[UR8][R8.64+0xe8] ;  /* 0x0000e80808153981 */ /* 0x000ee2000c1e1900 */
[----:B------:R-:W-:Y:S02]  /*0ae0*/  @P2 LOP3.LUT R7, R7, R26, RZ, 0x3c, !PT ;  /* 0x0000001a07072212 */ /* 0x000fe400078e3cff */
[----:B------:R-:W-:Y:S01]  /*0af0*/  @P6 LOP3.LUT R13, R13, R28, RZ, 0x3c, !PT ;  /* 0x0000001c0d0d6212 */ /* 0x000fe200078e3cff */
        /* <DEDUP_REMOVED lines=14> */
[----:B------:R-:W-:Y:S02]  /*0be0*/  @P3 LOP3.LUT R4, R4, R21, RZ, 0x3c, !PT ;  /* 0x0000001504043212 */ /* 0x000fe400078e3cff */
[----:B------:R-:W-:Y:S01]  /*0bf0*/  @P5 LOP3.LUT R6, R6, R17, RZ, 0x3c, !PT ;  /* 0x0000001106065212 */ /* 0x000fe200078e3cff */
[----:B------:R-:W3:Y:S01]  /*0c00*/  @P6 LDG.E R21, desc[UR8][R8.64+0x11c] ;  /* 0x00011c0808156981 */ /* 0x000ee2000c1e1900 */
[----:B------:R-:W-:-:S03]  /*0c10*/  @P4 LOP3.LUT R4, R4, R25, RZ, 0x3c, !PT ;  /* 0x0000001904044212 */ /* 0x000fc600078e3cff */
[----:B------:R-:W3:Y:S01]  /*0c20*/  @P6 LDG.E R17, desc[UR8][R8.64+0x124] ;  /* 0x0001240808116981 */ /* 0x000ee2000c1e1900 */
[----:B------:R-:W-:Y:S02]  /*0c30*/  @P0 LOP3.LUT R13, R13, R28, RZ, 0x3c, !PT ;  /* 0x0000001c0d0d0212 */ /* 0x000fe400078e3cff */
[----:B------:R-:W-:Y:S01]  /*0c40*/  @P4 LOP3.LUT R5, R5, R26, RZ, 0x3c, !PT ;  /* 0x0000001a05054212 */ /* 0x000fe200078e3cff */
[----:B------:R-:W3:Y:S04]  /*0c50*/  @P0 LDG.E R28, desc[UR8][R8.64+0x13c] ;  /* 0x00013c08081c0981 */ /* 0x000ee8000c1e1900 */
[----:B------:R-:W3:Y:S04]  /*0c60*/  @P0 LDG.E R26, desc[UR8][R8.64+0x134] ;  /* 0x00013408081a0981 */ /* 0x000ee8000c1e1900 */
[----:B------:R-:W3:Y:S01]  /*0c70*/  @P0 LDG.E R25, desc[UR8][R8.64+0x138] ;  /* 0x0001380808190981 */ /* 0x000ee2000c1e1900 */
[----:B------:R-:W-:-:S05]  /*0c80*/  VIADD R16, R16, 0x10 ;  /* 0x0000001010107836 */ /* 0x000fca0000000000 */
[----:B------:R-:W-:Y:S02]  /*0c90*/  ISETP.NE.AND P1, PT, R16, 0x20, PT ;  /* 0x000000201000780c */ /* 0x000fe40003f25270 */
[----:B------:R-:W-:Y:S02]  /*0ca0*/  @P5 LOP3.LUT R7, R7, R18, RZ, 0x3c, !PT ;  /* 0x0000001207075212 */ /* 0x000fe400078e3cff */
[----:B--2---:R-:W-:Y:S02]  /*0cb0*/  @P5 LOP3.LUT R5, R5, R20, RZ, 0x3c, !PT ;  /* 0x0000001405055212 */ /* 0x004fe400078e3cff */
[----:B----4-:R-:W-:Y:S02]  /*0cc0*/  @P5 LOP3.LUT R4, R4, R19, RZ, 0x3c, !PT ;  /* 0x0000001304045212 */ /* 0x010fe400078e3cff */
[----:B---3--:R-:W-:Y:S02]  /*0cd0*/  @P6 LOP3.LUT R7, R7, R22, RZ, 0x3c, !PT ;  /* 0x0000001607076212 */ /* 0x008fe400078e3cff */
[----:B------:R-:W-:-:S02]  /*0ce0*/  @P6 LOP3.LUT R5, R5, R24, RZ, 0x3c, !PT ;  /* 0x0000001805056212 */ /* 0x000fc400078e3cff */
[----:B------:R-:W-:Y:S02]  /*0cf0*/  @P6 LOP3.LUT R6, R6, R21, RZ, 0x3c, !PT ;  /* 0x0000001506066212 */ /* 0x000fe400078e3cff */
[----:B------:R-:W-:Y:S02]  /*0d00*/  @P6 LOP3.LUT R4, R4, R17, RZ, 0x3c, !PT ;  /* 0x0000001104046212 */ /* 0x000fe400078e3cff */
[----:B------:R-:W-:Y:S02]  /*0d10*/  @P0 LOP3.LUT R6, R6, R23, RZ, 0x3c, !PT ;  /* 0x0000001706060212 */ /* 0x000fe400078e3cff */
[----:B------:R-:W-:Y:S02]  /*0d20*/  @P0 LOP3.LUT R5, R5, R28, RZ, 0x3c, !PT ;  /* 0x0000001c05050212 */ /* 0x000fe400078e3cff */
[----:B------:R-:W-:Y:S02]  /*0d30*/  @P0 LOP3.LUT R7, R7, R26, RZ, 0x3c, !PT ;  /* 0x0000001a07070212 */ /* 0x000fe400078e3cff */
[----:B------:R-:W-:Y:S01]  /*0d40*/  @P0 LOP3.LUT R4, R4, R25, RZ, 0x3c, !PT ;  /* 0x0000001904040212 */ /* 0x000fe200078e3cff */
[----:B------:R-:W-:Y:S06]  /*0d50*/  @P1 BRA `(.L_x_5) ;  /* 0xfffffff400481947 */ /* 0x000fec000383ffff */
[----:B------:R-:W-:-:S05]  /*0d60*/  VIADD R14, R14, 0x1 ;  /* 0x000000010e0e7836 */ /* 0x000fca0000000000 */
[----:B------:R-:W-:-:S13]  /*0d70*/  ISETP.NE.AND P0, PT, R14, 0x5, PT ;  /* 0x000000050e00780c */ /* 0x000fda0003f05270 */
[----:B------:R-:W-:Y:S05]  /*0d80*/  @P0 BRA `(.L_x_6) ;  /* 0xfffffff400280947 */ /* 0x000fea000383ffff */
[----:B------:R-:W0:Y:S01]  /*0d90*/  LDC.64 R8, c[0x0][0x388] ;  /* 0x0000e200ff087b82 */ /* 0x000e220000000a00 */
[----:B------:R-:W-:Y:S01]  /*0da0*/  UIADD3 UR4, UPT, UPT, UR4, 0x1, URZ ;  /* 0x0000000104047890 */ /* 0x000fe2000fffe0ff */
[----:B------:R-:W-:-:S05]  /*0db0*/  LOP3.LUT R14, R10, 0x3, RZ, 0xc0, !PT ;  /* 0x000000030a0e7812 */ /* 0x000fca00078ec0ff */
[----:B------:R-:W-:Y:S01]  /*0dc0*/  ISETP.LE.U32.AND P0, PT, R14, UR4, PT ;  /* 0x000000040e007c0c */ /* 0x000fe2000bf03070 */
[----:B0-----:R-:W-:-:S05]  /*0dd0*/  IMAD.WIDE.U32 R8, R0, 0x30, R8 ;  /* 0x0000003000087825 */ /* 0x001fca00078e0008 */
[----:B------:R0:W-:Y:S04]  /*0de0*/  STG.E.64 desc[UR8][R8.64+0x8], R6 ;  /* 0x0000080608007986 */ /* 0x0001e8000c101b08 */
[----:B------:R0:W-:Y:S04]  /*0df0*/  STG.E.64 desc[UR8][R8.64+0x10], R4 ;  /* 0x0000100408007986 */ /* 0x0001e8000c101b08 */
[----:B------:R0:W-:Y:S01]  /*0e00*/  STG.E desc[UR8][R8.64+0x4], R13 ;  /* 0x0000040d08007986 */ /* 0x0001e2000c101908 */
[----:B------:R-:W-:Y:S05]  /*0e10*/  @!P0 BRA `(.L_x_7) ;  /* 0xfffffff000f48947 */ /* 0x000fea000383ffff */
.L_x_4:
[----:B------:R-:W-:Y:S01]  /*0e20*/  ISETP.GE.U32.AND P0, PT, R10, 0x4, PT ;  /* 0x000000040a00780c */ /* 0x000fe20003f06070 */
[----:B------:R-:W-:Y:S01]  /*0e30*/  VIADD R12, R12, 0x1 ;  /* 0x000000010c0c7836 */ /* 0x000fe20000000000 */
[--C-:B------:R-:W-:Y:S02]  /*0e40*/  SHF.R.U64 R10, R10, 0x2, R11.reuse ;  /* 0x000000020a0a7819 */ /* 0x100fe4000000120b */
[----:B------:R-:W-:Y:S02]  /*0e50*/  ISETP.GE.U32.AND.EX P0, PT, R11, RZ, PT, P0 ;  /* 0x000000ff0b00720c */ /* 0x000fe40003f06100 */
[----:B------:R-:W-:-:S11]  /*0e60*/  SHF.R.U32.HI R11, RZ, 0x2, R11 ;  /* 0x00000002ff0b7819 */ /* 0x000fd6000001160b */
[----:B------:R-:W-:Y:S05]  /*0e70*/  @P0 BRA `(.L_x_8) ;  /* 0xfffffff000c00947 */ /* 0x000fea000383ffff */
.L_x_3:
[----:B------:R-:W-:Y:S02]  /*0e80*/  UISETP.NE.AND UP0, UPT, UR7, URZ, UPT ;  /* 0x000000ff0700728c */ /* 0x000fe4000bf05270 */
[----:B------:R-:W-:-:S07]  /*0e90*/  IMAD.U32 R12, RZ, RZ, UR7 ;  /* 0x00000007ff0c7e24 */ /* 0x000fce000f8e00ff */
[----:B------:R-:W-:Y:S05]  /*0ea0*/  BRA.U !UP0, `(.L_x_9) ;  /* 0x0000000d08447547 */ /* 0x000fea000b800000 */
[----:B0-----:R-:W-:-:S07]  /*0eb0*/  IMAD.MOV.U32 R13, RZ, RZ, RZ ;  /* 0x000000ffff0d7224 */ /* 0x001fce00078e00ff */
.L_x_14:
[----:B------:R-:W-:-:S04]  /*0ec0*/  ULOP3.LUT UR4, UR7, 0x3, URZ, 0xc0, !UPT ;  /* 0x0000000307047892 */ /* 0x000fc8000f8ec0ff */
[----:B------:R-:W-:-:S04]  /*0ed0*/  UISETP.NE.U32.AND UP0, UPT, UR4, URZ, UPT ;  /* 0x000000ff0400728c */ /* 0x000fc8000bf05070 */
[----:B------:R-:W-:-:S09]  /*0ee0*/  UISETP.NE.AND.EX UP0, UPT, URZ, URZ, UPT, UP0 ;  /* 0x000000ffff00728c */ /* 0x000fd2000bf05300 */
[----:B0-----:R-:W-:Y:S05]  /*0ef0*/  BRA.U !UP0, `(.L_x_10) ;  /* 0x0000000d08107547 */ /* 0x001fea000b800000 */
[----:B------:R-:W0:Y:S01]  /*0f00*/  LDC.64 R6, c[0x4][0x8] ;  /* 0x01000200ff067b82 */ /* 0x000e220000000a00 */
[----:B------:R-:W-:Y:S01]  /*0f10*/  UMOV UR4, URZ ;  /* 0x000000ff00047c82 */ /* 0x000fe20008000000 */
[----:B0-----:R-:W-:-:S07]  /*0f20*/  IMAD.WIDE.U32 R6, R13, 0xc80, R6 ;  /* 0x00000c800d067825 */ /* 0x001fce00078e0006 */
.L_x_13:
[----:B0-----:R-:W-:Y:S02]  /*0f30*/  CS2R R14, SRZ ;  /* 0x00000000000e7805 */ /* 0x001fe4000001ff00 */
[----:B------:R-:W-:Y:S02]  /*0f40*/  CS2R R2, SRZ ;  /* 0x0000000000027805 */ /* 0x000fe4000001ff00 */
[----:B------:R-:W-:-:S07]  /*0f50*/  CS2R R4, SRZ ;  /* 0x0000000000047805 */ /* 0x000fce000001ff00 */
.L_x_12:
[----:B------:R-:W0:Y:S02]  /*0f60*/  LDC.64 R8, c[0x0][0x388] ;  /* 0x0000e200ff087b82 */ /* 0x000e240000000a00 */
[----:B0-----:R-:W-:-:S04]  /*0f70*/  IMAD.WIDE.U32 R10, R0, 0x30, R8 ;  /* 0x00000030000a7825 */ /* 0x001fc800078e0008 */
[----:B------:R-:W-:-:S05]  /*0f80*/  IMAD.WIDE.U32 R10, R15, 0x4, R10 ;  /* 0x000000040f0a7825 */ /* 0x000fca00078e000a */
[----:B------:R0:W5:Y:S01]  /*0f90*/  LDG.E R16, desc[UR8][R10.64+0x4] ;  /* 0x000004080a107981 */ /* 0x000162000c1e1900 */
[----:B------:R-:W-:-:S07]  /*0fa0*/  IMAD.MOV.U32 R17, RZ, RZ, RZ ;  /* 0x000000ffff117224 */ /* 0x000fce00078e00ff */
.L_x_11:
        /* <DEDUP_REMOVED lines=10> */
[----:B------:R-:W4:Y:S04]  /*1050*/  @!P0 LDG.E R18, desc[UR8][R10.64+0x10] ;  /* 0x000010080a128981 */ /* 0x000f28000c1e1900 */
[----:B------:R-:W4:Y:S04]  /*1060*/  @P2 LDG.E R23, desc[UR8][R10.64+0x28] ;  /* 0x000028080a172981 */ /* 0x000f28000c1e1900 */
        /* <DEDUP_REMOVED lines=9> */
[----:B----4-:R-:W-:-:S03]  /*1100*/  @!P0 LOP3.LUT R3, R3, R18, RZ, 0x3c, !PT ;  /* 0x0000001203038212 */ /* 0x010fc600078e3cff */
[----:B------:R-:W4:Y:S01]  /*1110*/  @!P0 LDG.E R18, desc[UR8][R10.64+0x8] ;  /* 0x000008080a128981 */ /* 0x000f22000c1e1900 */
        /* <DEDUP_REMOVED lines=8> */
[----:B--2---:R-:W-:-:S03]  /*11a0*/  @!P0 LOP3.LUT R4, R4, R19, RZ, 0x3c, !PT ;  /* 0x0000001304048212 */ /* 0x004fc600078e3cff */
[----:B------:R-:W2:Y:S01]  /*11b0*/  @P2 LDG.E R19, desc[UR8][R10.64+0x2c] ;  /* 0x00002c080a132981 */ /* 0x000ea2000c1e1900 */
[----:B---3--:R-:W-:-:S03]  /*11c0*/  @!P0 LOP3.LUT R2, R2, R21, RZ, 0x3c, !PT ;  /* 0x0000001502028212 */ /* 0x008fc600078e3cff */
[----:B------:R-:W3:Y:S01]  /*11d0*/  @P2 LDG.E R21, desc[UR8][R10.64+0x34] ;  /* 0x000034080a152981 */ /* 0x000ee2000c1e1900 */
[----:B----4-:R-:W-:-:S03]  /*11e0*/  @!P0 LOP3.LUT R5, R5, R18, RZ, 0x3c, !PT ;  /* 0x0000001205058212 */ /* 0x010fc600078e3cff */
        /* <DEDUP_REMOVED lines=25> */
[----:B------:R-:W-:Y:S02]  /*1380*/  LOP3.LUT P0, RZ, R22, 0x80, RZ, 0xc0, !PT ;  /* 0x0000008016ff7812 */ /* 0x000fe4000780c0ff */
[----:B------:R-:W-:-:S04]  /*1390*/  @P5 LOP3.LUT R14, R14, R29, RZ, 0x3c, !PT ;  /* 0x0000001d0e0e5212 */ /* 0x000fc800078e3cff */
[----:B------:R-:W-:-:S07]  /*13a0*/  @P6 LOP3.LUT R14, R14, R27, RZ, 0x3c, !PT ;  /* 0x0000001b0e0e6212 */ /* 0x000fce00078e3cff */
        /* <DEDUP_REMOVED lines=16> */
[----:B------:R-:W-:Y:S02]  /*14b0*/  @P0 LOP3.LUT R14, R14, R27, RZ, 0x3c, !PT ;  /* 0x0000001b0e0e0212 */ /* 0x000fe400078e3cff */
[----:B--2---:R-:W-:Y:S02]  /*14c0*/  @P6 LOP3.LUT R4, R4, R19, RZ, 0x3c, !PT ;  /* 0x0000001304046212 */ /* 0x004fe400078e3cff */
[----:B---3--:R-:W-:Y:S02]  /*14d0*/  @P6 LOP3.LUT R2, R2, R21, RZ, 0x3c, !PT ;  /* 0x0000001502026212 */ /* 0x008fe400078e3cff */
[----:B----4-:R-:W-:Y:S02]  /*14e0*/  @P6 LOP3.LUT R5, R5, R18, RZ, 0x3c, !PT ;  /* 0x0000001205056212 */ /* 0x010fe400078e3cff */
[----:B------:R-:W-:Y:S02]  /*14f0*/  @P0 LOP3.LUT R4, R4, R23, RZ, 0x3c, !PT ;  /* 0x0000001704040212 */ /* 0x000fe400078e3cff */
[----:B------:R-:W-:-:S02]  /*1500*/  @P6 LOP3.LUT R3, R3, R20, RZ, 0x3c, !PT ;  /* 0x0000001403036212 */ /* 0x000fc400078e3cff */
[----:B------:R-:W-:Y:S02]  /*1510*/  @P0 LOP3.LUT R2, R2, R25, RZ, 0x3c, !PT ;  /* 0x0000001902020212 */ /* 0x000fe400078e3cff */
        /* <DEDUP_REMOVED lines=30> */
[----:B---3--:R-:W-:Y:S02]  /*1700*/  @P0 LOP3.LUT R2, R2, R21, RZ, 0x3c, !PT ;  /* 0x0000001502020212 */ /* 0x008fe400078e3cff */
[----:B------:R-:W-:Y:S01]  /*1710*/  LOP3.LUT P0, RZ, R22, 0x8000, RZ, 0xc0, !PT ;  /* 0x0000800016ff7812 */ /* 0x000fe2000780c0ff */
[----:B------:R-:W3:Y:S01]  /*1720*/  @P2 LDG.E R21, desc[UR8][R10.64+0xcc] ;  /* 0x0000cc080a152981 */ /* 0x000ee2000c1e1900 */
[----:B----4-:R-:W-:-:S03]  /*1730*/  @P1 LOP3.LUT R4, R4, R23, RZ, 0x3c, !PT ;  /* 0x0000001704041212 */ /* 0x010fc600078e3cff */
[----:B------:R-:W4:Y:S04]  /*1740*/  @P2 LDG.E R22, desc[UR8][R10.64+0xd0] ;  /* 0x0000d0080a162981 */ /* 0x000f28000c1e1900 */
[----:B------:R-:W4:Y:S01]  /*1750*/  @P2 LDG.E R23, desc[UR8][R10.64+0xd4] ;  /* 0x0000d4080a172981 */ /* 0x000f22000c1e1900 */
[----:B------:R-:W-:-:S03]  /*1760*/  @P1 LOP3.LUT R3, R3, R20, RZ, 0x3c, !PT ;  /* 0x0000001403031212 */ /* 0x000fc600078e3cff */
[----:B------:R-:W4:Y:S01]  /*1770*/  @P3 LDG.E R20, desc[UR8][R10.64+0xec] ;  /* 0x0000ec080a143981 */ /* 0x000f22000c1e1900 */
[----:B------:R-:W-:Y:S02]  /*1780*/  @P5 LOP3.LUT R14, R14, R29, RZ, 0x3c, !PT ;  /* 0x0000001d0e0e5212 */ /* 0x000fe400078e3cff */
[----:B------:R-:W-:Y:S01]  /*1790*/  @P2 LOP3.LUT R3, R3, R24, RZ, 0x3c, !PT ;  /* 0x0000001803032212 */ /* 0x000fe200078e3cff */
[----:B------:R-:W4:Y:S04]  /*17a0*/  @P0 LDG.E R26, desc[UR8][R10.64+0x13c] ;  /* 0x00013c080a1a0981 */ /* 0x000f28000c1e1900 */
        /* <DEDUP_REMOVED lines=9> */
[----:B------:R-:W-:Y:S02]  /*1840*/  @P2 LOP3.LUT R2, R2, R23, RZ, 0x3c, !PT ;  /* 0x0000001702022212 */ /* 0x000fe400078e3cff */
[----:B------:R-:W-:Y:S01]  /*1850*/  @P3 LOP3.LUT R5, R5, R18, RZ, 0x3c, !PT ;  /* 0x0000001205053212 */ /* 0x000fe200078e3cff */
[----:B------:R-:W4:Y:S01]  /*1860*/  @P4 LDG.E R23, desc[UR8][R10.64+0xfc] ;  /* 0x0000fc080a174981 */ /* 0x000f22000c1e1900 */
[----:B------:R-:W-:-:S03]  /*1870*/  @P3 LOP3.LUT R4, R4, R25, RZ, 0x3c, !PT ;  /* 0x0000001904043212 */ /* 0x000fc600078e3cff */
        /* <DEDUP_REMOVED lines=20> */
[----:B------:R-:W-:-:S05]  /*19c0*/  VIADD R17, R17, 0x10 ;  /* 0x0000001011117836 */ /* 0x000fca0000000000 */
[----:B------:R-:W-:Y:S02]  /*19d0*/  ISETP.NE.AND P1, PT, R17, 0x20, PT ;  /* 0x000000201100780c */ /* 0x000fe40003f25270 */
[----:B------:R-:W-:Y:S02]  /*19e0*/  @P5 LOP3.LUT R3, R3, R20, RZ, 0x3c, !PT ;  /* 0x0000001403035212 */ /* 0x000fe400078e3cff */
[----:B--2---:R-:W-:Y:S02]  /*19f0*/  @P5 LOP3.LUT R2, R2, R19, RZ, 0x3c, !PT ;  /* 0x0000001302025212 */ /* 0x004fe400078e3cff */
[----:B---3--:R-:W-:Y:S02]  /*1a00*/  @P6 LOP3.LUT R4, R4, R21, RZ, 0x3c, !PT ;  /* 0x0000001504046212 */ /* 0x008fe400078e3cff */
[----:B----4-:R-:W-:Y:S02]  /*1a10*/  @P6 LOP3.LUT R5, R5, R22, RZ, 0x3c, !PT ;  /* 0x0000001605056212 */ /* 0x010fe400078e3cff */
[----:B------:R-:W-:-:S02]  /*1a20*/  @P6 LOP3.LUT R2, R2, R23, RZ, 0x3c, !PT ;  /* 0x0000001702026212 */ /* 0x000fc400078e3cff */
        /* <DEDUP_REMOVED lines=9> */
[----:B------:R-:W-:Y:S01]  /*1ac0*/  IMAD.WIDE.U32 R8, R0, 0x30, R8 ;  /* 0x0000003000087825 */ /* 0x000fe200078e0008 */
[----:B------:R-:W-:Y:S02]  /*1ad0*/  ULOP3.LUT UR6, UR7, 0x3, URZ, 0xc0, !UPT ;  /* 0x0000000307067892 */ /* 0x000fe4000f8ec0ff */
[----:B------:R-:W-:Y:S02]  /*1ae0*/  UIADD3 UR4, UPT, UPT, UR4, 0x1, URZ ;  /* 0x0000000104047890 */ /* 0x000fe4000fffe0ff */
[----:B------:R0:W-:Y:S02]  /*1af0*/  STG.E.64 desc[UR8][R8.64+0x8], R4 ;  /* 0x0000080408007986 */ /* 0x0001e4000c101b08 */
[----:B------:R-:W-:Y:S02]  /*1b00*/  UISETP.GE.U32.AND UP0, UPT, UR4, UR6, UPT ;  /* 0x000000060400728c */ /* 0x000fe4000bf06070 */
[----:B------:R0:W-:Y:S04]  /*1b10*/  STG.E.64 desc[UR8][R8.64+0x10], R2 ;  /* 0x0000100208007986 */ /* 0x0001e8000c101b08 */
[----:B------:R0:W-:Y:S03]  /*1b20*/  STG.E desc[UR8][R8.64+0x4], R14 ;  /* 0x0000040e08007986 */ /* 0x0001e6000c101908 */
[----:B------:R-:W-:Y:S05]  /*1b30*/  BRA.U !UP0, `(.L_x_13) ;  /* 0xfffffff108fc7547 */ /* 0x000fea000b83ffff */
.L_x_10:
[----:B------:R-:W-:Y:S01]  /*1b40*/  UISETP.GT.U32.AND UP0, UPT, UR7, 0x3, UPT ;  /* 0x000000030700788c */ /* 0x000fe2000bf04070 */
[----:B------:R-:W-:Y:S01]  /*1b50*/  VIADD R13, R13, 0x1 ;  /* 0x000000010d0d7836 */ /* 0x000fe20000000000 */
[----:B------:R-:W-:Y:S02]  /*1b60*/  USHF.R.U64 UR4, UR7, 0x2, UR5 ;  /* 0x0000000207047899 */ /* 0x000fe40008001205 */
[----:B------:R-:W-:Y:S02]  /*1b70*/  UISETP.GT.U32.AND.EX UP0, UPT, UR5, URZ, UPT, UP0 ;  /* 0x000000ff0500728c */ /* 0x000fe4000bf04100 */
[----:B------:R-:W-:-:S03]  /*1b80*/  USHF.R.U32.HI UR6, URZ, 0x2, UR5 ;  /* 0x00000002ff067899 */ /* 0x000fc60008011605 */
[----:B------:R-:W-:-:S04]  /*1b90*/  UMOV UR7, UR4 ;  /* 0x0000000400077c82 */ /* 0x000fc80008000000 */
[----:B------:R-:W-:Y:S01]  /*1ba0*/  UMOV UR5, UR6 ;  /* 0x0000000600057c82 */ /* 0x000fe20008000000 */
[----:B------:R-:W-:Y:S05]  /*1bb0*/  BRA.U UP0, `(.L_x_14) ;  /* 0xfffffff100c07547 */ /* 0x000fea000b83ffff */
.L_x_9:
[----:B0-----:R-:W0:Y:S08]  /*1bc0*/  LDC R4, c[0x0][0x380] ;  /* 0x0000e000ff047b82 */ /* 0x001e300000000800 */
[----:B------:R-:W1:Y:S01]  /*1bd0*/  LDC.64 R2, c[0x0][0x388] ;  /* 0x0000e200ff027b82 */ /* 0x000e620000000a00 */
[----:B0-----:R-:W-:-:S05]  /*1be0*/  LOP3.LUT R4, R4, 0xaad26b49, RZ, 0x3c, !PT ;  /* 0xaad26b4904047812 */ /* 0x001fca00078e3cff */
[----:B------:R-:W-:Y:S02]  /*1bf0*/  IMAD R4, R4, 0x4182bed5, RZ ;  /* 0x4182bed504047824 */ /* 0x000fe400078e02ff */
[----:B-1----:R-:W-:-:S04]  /*1c00*/  IMAD.WIDE.U32 R2, R0, 0x30, R2 ;  /* 0x0000003000027825 */ /* 0x002fc800078e0002 */
[----:B------:R-:W-:Y:S01]  /*1c10*/  VIADD R5, R4, 0xd9f6dc18 ;  /* 0xd9f6dc1804057836 */ /* 0x000fe20000000000 */
[----:B------:R-:W-:Y:S03]  /*1c20*/  STG.E.64 desc[UR8][R2.64+0x18], RZ ;  /* 0x000018ff02007986 */ /* 0x000fe6000c101b08 */
[----:B------:R-:W-:Y:S01]  /*1c30*/  IMAD R5, R12, 0x587c5, R5 ;  /* 0x000587c50c057824 */ /* 0x000fe200078e0205 */
[----:B------:R-:W-:Y:S04]  /*1c40*/  STG.E desc[UR8][R2.64+0x20], RZ ;  /* 0x000020ff02007986 */ /* 0x000fe8000c101908 */
[----:B------:R-:W-:Y:S04]  /*1c50*/  STG.E.64 desc[UR8][R2.64+0x28], RZ ;  /* 0x000028ff02007986 */ /* 0x000fe8000c101b08 */
[----:B------:R-:W-:Y:S01]  /*1c60*/  STG.E desc[UR8][R2.64], R5 ;  /* 0x0000000502007986 */ /* 0x000fe2000c101908 */
[----:B------:R-:W-:Y:S05]  /*1c70*/  EXIT ;  /* 0x000000000000794d */ /* 0x000fea0003800000 */
.L_x_15:
        /* <DEDUP_REMOVED lines=16> */
.L_x_18:


//--------------------- .nv.global.init           --------------------------
	.section	.nv.global.init,"aw",@progbits
	.align	4
.nv.global.init:
	.type		mrg32k3aM1SubSeq,@object
	.size		mrg32k3aM1SubSeq,(mrg32k3aM2SubSeq - mrg32k3aM1SubSeq)
mrg32k3aM1SubSeq:
        /*0000*/ 	.byte	0x0b, 0xcc, 0xee, 0x04, 0x73, 0x29, 0x8b, 0x6f, 0xf6, 0x53, 0x03, 0xf6, 0x23, 0xf6, 0xea, 0xda
        /* <DEDUP_REMOVED lines=125> */
	.type		mrg32k3aM2SubSeq,@object
	.size		mrg32k3aM2SubSeq,(mrg32k3aM1 - mrg32k3aM2SubSeq)
mrg32k3aM2SubSeq:
        /* <DEDUP_REMOVED lines=126> */
	.type		mrg32k3aM1,@object
	.size		mrg32k3aM1,(mrg32k3aM1Seq - mrg32k3aM1)
mrg32k3aM1:
        /* <DEDUP_REMOVED lines=144> */
	.type		mrg32k3aM1Seq,@object
	.size		mrg32k3aM1Seq,(mrg32k3aM2 - mrg32k3aM1Seq)
mrg32k3aM1Seq:
        /* <DEDUP_REMOVED lines=144> */
	.type		mrg32k3aM2,@object
	.size		mrg32k3aM2,(mrg32k3aM2Seq - mrg32k3aM2)
mrg32k3aM2:
        /* <DEDUP_REMOVED lines=144> */
	.type		mrg32k3aM2Seq,@object
	.size		mrg32k3aM2Seq,(precalc_xorwow_matrix - mrg32k3aM2Seq)
mrg32k3aM2Seq:
        /* <DEDUP_REMOVED lines=144> */
	.type		precalc_xorwow_matrix,@object
	.size		precalc_xorwow_matrix,(precalc_xorwow_offset_matrix - precalc_xorwow_matrix)
precalc_xorwow_matrix:
        /* <DEDUP_REMOVED lines=6400> */
	.type		precalc_xorwow_offset_matrix,@object
	.size		precalc_xorwow_offset_matrix,(.L_1 - precalc_xorwow_offset_matrix)
precalc_xorwow_offset_matrix:
        /* <DEDUP_REMOVED lines=6400> */
.L_1:


//--------------------- .nv.shared.reserved.0     --------------------------
	.section	.nv.shared.reserved.0,"aw",@nobits
	.weak		__nv_reservedSMEM_offset_0_alias
	.size		__nv_reservedSMEM_offset_0_alias, 0, 64
	.other		__nv_reservedSMEM_offset_0_alias,@"STO_CUDA_RESERVED_SHARED STV_DEFAULT"
__nv_reservedSMEM_offset_0_alias:
	.zero		0
	.zero		64


//--------------------- .nv.constant0._Z9passcheckPlPKaS1_ --------------------------
	.section	.nv.constant0._Z9passcheckPlPKaS1_,"a",@progbits
	.sectionflags	@""
	.align	4
.nv.constant0._Z9passcheckPlPKaS1_:
	.zero		920


//--------------------- .nv.constant0._Z7randomsP17curandStateXORWOWPa --------------------------
	.section	.nv.constant0._Z7randomsP17curandStateXORWOWPa,"a",@progbits
	.sectionflags	@""
	.align	4
.nv.constant0._Z7randomsP17curandStateXORWOWPa:
	.zero		912


//--------------------- .nv.constant0._Z4initjP17curandStateXORWOW --------------------------
	.section	.nv.constant0._Z4initjP17curandStateXORWOW,"a",@progbits
	.sectionflags	@""
	.align	4
.nv.constant0._Z4initjP17curandStateXORWOW:
	.zero		912


//--------------------- SYMBOLS --------------------------

	.type		.nv.reservedSmem.offset0,@object
	.size		.nv.reservedSmem.offset0,0x4
